//
// Generated by NVIDIA NVVM Compiler
//
// Compiler Build ID: CL-36424714
// Cuda compilation tools, release 13.0, V13.0.88
// Based on NVVM 20.0.0
//

.version 9.0
.target sm_100
.address_size 64

	// .globl	_Z14generatePrimesPyi
.global .align 4 .b8 precalc_xorwow_matrix[102400];
.global .align 4 .b8 precalc_xorwow_offset_matrix[102400];
.global .align 4 .b8 mrg32k3aM1[2304];
.global .align 4 .b8 mrg32k3aM2[2304];
.global .align 4 .b8 mrg32k3aM1SubSeq[2016];
.global .align 4 .b8 mrg32k3aM2SubSeq[2016];
.global .align 4 .b8 mrg32k3aM1Seq[2304];
.global .align 4 .b8 mrg32k3aM2Seq[2304];
.const .align 8 .b8 __cr_lgamma_table[72];
.extern .shared .align 16 .b8 sharedPrimes[];

.visible .entry _Z14generatePrimesPyi(
	.param .u64 .ptr .align 1 _Z14generatePrimesPyi_param_0,
	.param .u32 _Z14generatePrimesPyi_param_1
)
{
	.local .align 8 .b8 	__local_depot0[96];
	.reg .b64 	%SP;
	.reg .b64 	%SPL;
	.reg .pred 	%p<156>;
	.reg .b32 	%r<2513>;
	.reg .b64 	%rd<147>;

	mov.u64 	%SPL, __local_depot0;
	ld.param.u32 	%r1127, [_Z14generatePrimesPyi_param_1];
	add.u64 	%rd1, %SPL, 0;
	add.u64 	%rd2, %SPL, 48;
	// begin inline asm
	mov.u64 	%rd51, %clock64;
	// end inline asm
	mov.u32 	%r2216, %tid.x;
	mov.u32 	%r1128, %ctaid.x;
	mov.u32 	%r1129, %ntid.x;
	mul.lo.s32 	%r2, %r1128, %r1129;
	add.s32 	%r1130, %r2, %r2216;
	cvt.u64.u32 	%rd135, %r1130;
	cvt.u32.u64 	%r1131, %rd51;
	xor.b32  	%r1132, %r1131, -1429050551;
	mul.lo.s32 	%r1133, %r1132, 1099087573;
	{ .reg .b32 tmp; mov.b64 {tmp, %r1134}, %rd51; }
	xor.b32  	%r1135, %r1134, -136515619;
	mul.lo.s32 	%r1136, %r1135, -1703105765;
	add.s32 	%r1137, %r1133, %r1136;
	add.s32 	%r2210, %r1137, 6615241;
	add.s32 	%r1940, %r1133, 123456789;
	st.local.v2.u32 	[%rd2], {%r2210, %r1940};
	xor.b32  	%r1939, %r1133, 362436069;
	add.s32 	%r1938, %r1136, 521288629;
	st.local.v2.u32 	[%rd2+8], {%r1939, %r1938};
	xor.b32  	%r1937, %r1136, 88675123;
	add.s32 	%r1936, %r1133, 5783321;
	st.local.v2.u32 	[%rd2+16], {%r1937, %r1936};
	setp.eq.s32 	%p1, %r1130, 0;
	@%p1 bra 	$L__BB0_115;
	mov.b32 	%r1923, 0;
$L__BB0_2:
	mov.u64 	%rd4, %rd135;
	and.b64  	%rd5, %rd4, 3;
	setp.eq.s64 	%p2, %rd5, 0;
	@%p2 bra 	$L__BB0_114;
	mul.wide.u32 	%rd54, %r1923, 3200;
	mov.u64 	%rd55, precalc_xorwow_matrix;
	add.s64 	%rd6, %rd55, %rd54;
	mov.b32 	%r1936, 0;
	mov.u32 	%r1937, %r1936;
	mov.u32 	%r1938, %r1936;
	mov.u32 	%r1939, %r1936;
	mov.u32 	%r1940, %r1936;
	mov.u32 	%r1929, %r1936;
$L__BB0_4:
	mul.wide.u32 	%rd56, %r1929, 4;
	add.s64 	%rd57, %rd2, %rd56;
	ld.local.u32 	%r21, [%rd57+4];
	shl.b32 	%r22, %r1929, 5;
	mov.b32 	%r1935, 0;
$L__BB0_5:
	.pragma "nounroll";
	shr.u32 	%r1141, %r21, %r1935;
	and.b32  	%r1142, %r1141, 1;
	setp.eq.b32 	%p3, %r1142, 1;
	not.pred 	%p4, %p3;
	add.s32 	%r1143, %r22, %r1935;
	mul.lo.s32 	%r1144, %r1143, 5;
	mul.wide.u32 	%rd58, %r1144, 4;
	add.s64 	%rd7, %rd6, %rd58;
	@%p4 bra 	$L__BB0_7;
	ld.global.u32 	%r1145, [%rd7];
	xor.b32  	%r1940, %r1940, %r1145;
	ld.global.u32 	%r1146, [%rd7+4];
	xor.b32  	%r1939, %r1939, %r1146;
	ld.global.u32 	%r1147, [%rd7+8];
	xor.b32  	%r1938, %r1938, %r1147;
	ld.global.u32 	%r1148, [%rd7+12];
	xor.b32  	%r1937, %r1937, %r1148;
	ld.global.u32 	%r1149, [%rd7+16];
	xor.b32  	%r1936, %r1936, %r1149;
$L__BB0_7:
	and.b32  	%r1151, %r1141, 2;
	setp.eq.s32 	%p5, %r1151, 0;
	@%p5 bra 	$L__BB0_9;
	ld.global.u32 	%r1152, [%rd7+20];
	xor.b32  	%r1940, %r1940, %r1152;
	ld.global.u32 	%r1153, [%rd7+24];
	xor.b32  	%r1939, %r1939, %r1153;
	ld.global.u32 	%r1154, [%rd7+28];
	xor.b32  	%r1938, %r1938, %r1154;
	ld.global.u32 	%r1155, [%rd7+32];
	xor.b32  	%r1937, %r1937, %r1155;
	ld.global.u32 	%r1156, [%rd7+36];
	xor.b32  	%r1936, %r1936, %r1156;
$L__BB0_9:
	and.b32  	%r1158, %r1141, 4;
	setp.eq.s32 	%p6, %r1158, 0;
	@%p6 bra 	$L__BB0_11;
	ld.global.u32 	%r1159, [%rd7+40];
	xor.b32  	%r1940, %r1940, %r1159;
	ld.global.u32 	%r1160, [%rd7+44];
	xor.b32  	%r1939, %r1939, %r1160;
	ld.global.u32 	%r1161, [%rd7+48];
	xor.b32  	%r1938, %r1938, %r1161;
	ld.global.u32 	%r1162, [%rd7+52];
	xor.b32  	%r1937, %r1937, %r1162;
	ld.global.u32 	%r1163, [%rd7+56];
	xor.b32  	%r1936, %r1936, %r1163;
$L__BB0_11:
	and.b32  	%r1165, %r1141, 8;
	setp.eq.s32 	%p7, %r1165, 0;
	@%p7 bra 	$L__BB0_13;
	ld.global.u32 	%r1166, [%rd7+60];
	xor.b32  	%r1940, %r1940, %r1166;
	ld.global.u32 	%r1167, [%rd7+64];
	xor.b32  	%r1939, %r1939, %r1167;
	ld.global.u32 	%r1168, [%rd7+68];
	xor.b32  	%r1938, %r1938, %r1168;
	ld.global.u32 	%r1169, [%rd7+72];
	xor.b32  	%r1937, %r1937, %r1169;
	ld.global.u32 	%r1170, [%rd7+76];
	xor.b32  	%r1936, %r1936, %r1170;
$L__BB0_13:
	and.b32  	%r1172, %r1141, 16;
	setp.eq.s32 	%p8, %r1172, 0;
	@%p8 bra 	$L__BB0_15;
	ld.global.u32 	%r1173, [%rd7+80];
	xor.b32  	%r1940, %r1940, %r1173;
	ld.global.u32 	%r1174, [%rd7+84];
	xor.b32  	%r1939, %r1939, %r1174;
	ld.global.u32 	%r1175, [%rd7+88];
	xor.b32  	%r1938, %r1938, %r1175;
	ld.global.u32 	%r1176, [%rd7+92];
	xor.b32  	%r1937, %r1937, %r1176;
	ld.global.u32 	%r1177, [%rd7+96];
	xor.b32  	%r1936, %r1936, %r1177;
$L__BB0_15:
	and.b32  	%r1179, %r1141, 32;
	setp.eq.s32 	%p9, %r1179, 0;
	@%p9 bra 	$L__BB0_17;
	ld.global.u32 	%r1180, [%rd7+100];
	xor.b32  	%r1940, %r1940, %r1180;
	ld.global.u32 	%r1181, [%rd7+104];
	xor.b32  	%r1939, %r1939, %r1181;
	ld.global.u32 	%r1182, [%rd7+108];
	xor.b32  	%r1938, %r1938, %r1182;
	ld.global.u32 	%r1183, [%rd7+112];
	xor.b32  	%r1937, %r1937, %r1183;
	ld.global.u32 	%r1184, [%rd7+116];
	xor.b32  	%r1936, %r1936, %r1184;
$L__BB0_17:
	and.b32  	%r1186, %r1141, 64;
	setp.eq.s32 	%p10, %r1186, 0;
	@%p10 bra 	$L__BB0_19;
	ld.global.u32 	%r1187, [%rd7+120];
	xor.b32  	%r1940, %r1940, %r1187;
	ld.global.u32 	%r1188, [%rd7+124];
	xor.b32  	%r1939, %r1939, %r1188;
	ld.global.u32 	%r1189, [%rd7+128];
	xor.b32  	%r1938, %r1938, %r1189;
	ld.global.u32 	%r1190, [%rd7+132];
	xor.b32  	%r1937, %r1937, %r1190;
	ld.global.u32 	%r1191, [%rd7+136];
	xor.b32  	%r1936, %r1936, %r1191;
$L__BB0_19:
	and.b32  	%r1193, %r1141, 128;
	setp.eq.s32 	%p11, %r1193, 0;
	@%p11 bra 	$L__BB0_21;
	ld.global.u32 	%r1194, [%rd7+140];
	xor.b32  	%r1940, %r1940, %r1194;
	ld.global.u32 	%r1195, [%rd7+144];
	xor.b32  	%r1939, %r1939, %r1195;
	ld.global.u32 	%r1196, [%rd7+148];
	xor.b32  	%r1938, %r1938, %r1196;
	ld.global.u32 	%r1197, [%rd7+152];
	xor.b32  	%r1937, %r1937, %r1197;
	ld.global.u32 	%r1198, [%rd7+156];
	xor.b32  	%r1936, %r1936, %r1198;
$L__BB0_21:
	and.b32  	%r1200, %r1141, 256;
	setp.eq.s32 	%p12, %r1200, 0;
	@%p12 bra 	$L__BB0_23;
	ld.global.u32 	%r1201, [%rd7+160];
	xor.b32  	%r1940, %r1940, %r1201;
	ld.global.u32 	%r1202, [%rd7+164];
	xor.b32  	%r1939, %r1939, %r1202;
	ld.global.u32 	%r1203, [%rd7+168];
	xor.b32  	%r1938, %r1938, %r1203;
	ld.global.u32 	%r1204, [%rd7+172];
	xor.b32  	%r1937, %r1937, %r1204;
	ld.global.u32 	%r1205, [%rd7+176];
	xor.b32  	%r1936, %r1936, %r1205;
$L__BB0_23:
	and.b32  	%r1207, %r1141, 512;
	setp.eq.s32 	%p13, %r1207, 0;
	@%p13 bra 	$L__BB0_25;
	ld.global.u32 	%r1208, [%rd7+180];
	xor.b32  	%r1940, %r1940, %r1208;
	ld.global.u32 	%r1209, [%rd7+184];
	xor.b32  	%r1939, %r1939, %r1209;
	ld.global.u32 	%r1210, [%rd7+188];
	xor.b32  	%r1938, %r1938, %r1210;
	ld.global.u32 	%r1211, [%rd7+192];
	xor.b32  	%r1937, %r1937, %r1211;
	ld.global.u32 	%r1212, [%rd7+196];
	xor.b32  	%r1936, %r1936, %r1212;
$L__BB0_25:
	and.b32  	%r1214, %r1141, 1024;
	setp.eq.s32 	%p14, %r1214, 0;
	@%p14 bra 	$L__BB0_27;
	ld.global.u32 	%r1215, [%rd7+200];
	xor.b32  	%r1940, %r1940, %r1215;
	ld.global.u32 	%r1216, [%rd7+204];
	xor.b32  	%r1939, %r1939, %r1216;
	ld.global.u32 	%r1217, [%rd7+208];
	xor.b32  	%r1938, %r1938, %r1217;
	ld.global.u32 	%r1218, [%rd7+212];
	xor.b32  	%r1937, %r1937, %r1218;
	ld.global.u32 	%r1219, [%rd7+216];
	xor.b32  	%r1936, %r1936, %r1219;
$L__BB0_27:
	and.b32  	%r1221, %r1141, 2048;
	setp.eq.s32 	%p15, %r1221, 0;
	@%p15 bra 	$L__BB0_29;
	ld.global.u32 	%r1222, [%rd7+220];
	xor.b32  	%r1940, %r1940, %r1222;
	ld.global.u32 	%r1223, [%rd7+224];
	xor.b32  	%r1939, %r1939, %r1223;
	ld.global.u32 	%r1224, [%rd7+228];
	xor.b32  	%r1938, %r1938, %r1224;
	ld.global.u32 	%r1225, [%rd7+232];
	xor.b32  	%r1937, %r1937, %r1225;
	ld.global.u32 	%r1226, [%rd7+236];
	xor.b32  	%r1936, %r1936, %r1226;
$L__BB0_29:
	and.b32  	%r1228, %r1141, 4096;
	setp.eq.s32 	%p16, %r1228, 0;
	@%p16 bra 	$L__BB0_31;
	ld.global.u32 	%r1229, [%rd7+240];
	xor.b32  	%r1940, %r1940, %r1229;
	ld.global.u32 	%r1230, [%rd7+244];
	xor.b32  	%r1939, %r1939, %r1230;
	ld.global.u32 	%r1231, [%rd7+248];
	xor.b32  	%r1938, %r1938, %r1231;
	ld.global.u32 	%r1232, [%rd7+252];
	xor.b32  	%r1937, %r1937, %r1232;
	ld.global.u32 	%r1233, [%rd7+256];
	xor.b32  	%r1936, %r1936, %r1233;
$L__BB0_31:
	and.b32  	%r1235, %r1141, 8192;
	setp.eq.s32 	%p17, %r1235, 0;
	@%p17 bra 	$L__BB0_33;
	ld.global.u32 	%r1236, [%rd7+260];
	xor.b32  	%r1940, %r1940, %r1236;
	ld.global.u32 	%r1237, [%rd7+264];
	xor.b32  	%r1939, %r1939, %r1237;
	ld.global.u32 	%r1238, [%rd7+268];
	xor.b32  	%r1938, %r1938, %r1238;
	ld.global.u32 	%r1239, [%rd7+272];
	xor.b32  	%r1937, %r1937, %r1239;
	ld.global.u32 	%r1240, [%rd7+276];
	xor.b32  	%r1936, %r1936, %r1240;
$L__BB0_33:
	and.b32  	%r1242, %r1141, 16384;
	setp.eq.s32 	%p18, %r1242, 0;
	@%p18 bra 	$L__BB0_35;
	ld.global.u32 	%r1243, [%rd7+280];
	xor.b32  	%r1940, %r1940, %r1243;
	ld.global.u32 	%r1244, [%rd7+284];
	xor.b32  	%r1939, %r1939, %r1244;
	ld.global.u32 	%r1245, [%rd7+288];
	xor.b32  	%r1938, %r1938, %r1245;
	ld.global.u32 	%r1246, [%rd7+292];
	xor.b32  	%r1937, %r1937, %r1246;
	ld.global.u32 	%r1247, [%rd7+296];
	xor.b32  	%r1936, %r1936, %r1247;
$L__BB0_35:
	and.b32  	%r1249, %r1141, 32768;
	setp.eq.s32 	%p19, %r1249, 0;
	@%p19 bra 	$L__BB0_37;
	ld.global.u32 	%r1250, [%rd7+300];
	xor.b32  	%r1940, %r1940, %r1250;
	ld.global.u32 	%r1251, [%rd7+304];
	xor.b32  	%r1939, %r1939, %r1251;
	ld.global.u32 	%r1252, [%rd7+308];
	xor.b32  	%r1938, %r1938, %r1252;
	ld.global.u32 	%r1253, [%rd7+312];
	xor.b32  	%r1937, %r1937, %r1253;
	ld.global.u32 	%r1254, [%rd7+316];
	xor.b32  	%r1936, %r1936, %r1254;
$L__BB0_37:
	add.s32 	%r1935, %r1935, 16;
	setp.ne.s32 	%p20, %r1935, 32;
	@%p20 bra 	$L__BB0_5;
	mad.lo.s32 	%r1255, %r1929, -31, %r22;
	add.s32 	%r1929, %r1255, 1;
	setp.ne.s32 	%p21, %r1929, 5;
	@%p21 bra 	$L__BB0_4;
	st.local.u32 	[%rd2+4], %r1940;
	st.local.v2.u32 	[%rd2+8], {%r1939, %r1938};
	st.local.v2.u32 	[%rd2+16], {%r1937, %r1936};
	setp.eq.s64 	%p22, %rd5, 1;
	@%p22 bra 	$L__BB0_114;
	mov.b32 	%r1936, 0;
	mov.u32 	%r1937, %r1936;
	mov.u32 	%r1938, %r1936;
	mov.u32 	%r1939, %r1936;
	mov.u32 	%r1940, %r1936;
	mov.u32 	%r2021, %r1936;
$L__BB0_41:
	mul.wide.u32 	%rd59, %r2021, 4;
	add.s64 	%rd60, %rd2, %rd59;
	ld.local.u32 	%r197, [%rd60+4];
	shl.b32 	%r198, %r2021, 5;
	mov.b32 	%r2027, 0;
$L__BB0_42:
	.pragma "nounroll";
	shr.u32 	%r1258, %r197, %r2027;
	and.b32  	%r1259, %r1258, 1;
	setp.eq.b32 	%p23, %r1259, 1;
	not.pred 	%p24, %p23;
	add.s32 	%r1260, %r198, %r2027;
	mul.lo.s32 	%r1261, %r1260, 5;
	mul.wide.u32 	%rd61, %r1261, 4;
	add.s64 	%rd8, %rd6, %rd61;
	@%p24 bra 	$L__BB0_44;
	ld.global.u32 	%r1262, [%rd8];
	xor.b32  	%r1940, %r1940, %r1262;
	ld.global.u32 	%r1263, [%rd8+4];
	xor.b32  	%r1939, %r1939, %r1263;
	ld.global.u32 	%r1264, [%rd8+8];
	xor.b32  	%r1938, %r1938, %r1264;
	ld.global.u32 	%r1265, [%rd8+12];
	xor.b32  	%r1937, %r1937, %r1265;
	ld.global.u32 	%r1266, [%rd8+16];
	xor.b32  	%r1936, %r1936, %r1266;
$L__BB0_44:
	and.b32  	%r1268, %r1258, 2;
	setp.eq.s32 	%p25, %r1268, 0;
	@%p25 bra 	$L__BB0_46;
	ld.global.u32 	%r1269, [%rd8+20];
	xor.b32  	%r1940, %r1940, %r1269;
	ld.global.u32 	%r1270, [%rd8+24];
	xor.b32  	%r1939, %r1939, %r1270;
	ld.global.u32 	%r1271, [%rd8+28];
	xor.b32  	%r1938, %r1938, %r1271;
	ld.global.u32 	%r1272, [%rd8+32];
	xor.b32  	%r1937, %r1937, %r1272;
	ld.global.u32 	%r1273, [%rd8+36];
	xor.b32  	%r1936, %r1936, %r1273;
$L__BB0_46:
	and.b32  	%r1275, %r1258, 4;
	setp.eq.s32 	%p26, %r1275, 0;
	@%p26 bra 	$L__BB0_48;
	ld.global.u32 	%r1276, [%rd8+40];
	xor.b32  	%r1940, %r1940, %r1276;
	ld.global.u32 	%r1277, [%rd8+44];
	xor.b32  	%r1939, %r1939, %r1277;
	ld.global.u32 	%r1278, [%rd8+48];
	xor.b32  	%r1938, %r1938, %r1278;
	ld.global.u32 	%r1279, [%rd8+52];
	xor.b32  	%r1937, %r1937, %r1279;
	ld.global.u32 	%r1280, [%rd8+56];
	xor.b32  	%r1936, %r1936, %r1280;
$L__BB0_48:
	and.b32  	%r1282, %r1258, 8;
	setp.eq.s32 	%p27, %r1282, 0;
	@%p27 bra 	$L__BB0_50;
	ld.global.u32 	%r1283, [%rd8+60];
	xor.b32  	%r1940, %r1940, %r1283;
	ld.global.u32 	%r1284, [%rd8+64];
	xor.b32  	%r1939, %r1939, %r1284;
	ld.global.u32 	%r1285, [%rd8+68];
	xor.b32  	%r1938, %r1938, %r1285;
	ld.global.u32 	%r1286, [%rd8+72];
	xor.b32  	%r1937, %r1937, %r1286;
	ld.global.u32 	%r1287, [%rd8+76];
	xor.b32  	%r1936, %r1936, %r1287;
$L__BB0_50:
	and.b32  	%r1289, %r1258, 16;
	setp.eq.s32 	%p28, %r1289, 0;
	@%p28 bra 	$L__BB0_52;
	ld.global.u32 	%r1290, [%rd8+80];
	xor.b32  	%r1940, %r1940, %r1290;
	ld.global.u32 	%r1291, [%rd8+84];
	xor.b32  	%r1939, %r1939, %r1291;
	ld.global.u32 	%r1292, [%rd8+88];
	xor.b32  	%r1938, %r1938, %r1292;
	ld.global.u32 	%r1293, [%rd8+92];
	xor.b32  	%r1937, %r1937, %r1293;
	ld.global.u32 	%r1294, [%rd8+96];
	xor.b32  	%r1936, %r1936, %r1294;
$L__BB0_52:
	and.b32  	%r1296, %r1258, 32;
	setp.eq.s32 	%p29, %r1296, 0;
	@%p29 bra 	$L__BB0_54;
	ld.global.u32 	%r1297, [%rd8+100];
	xor.b32  	%r1940, %r1940, %r1297;
	ld.global.u32 	%r1298, [%rd8+104];
	xor.b32  	%r1939, %r1939, %r1298;
	ld.global.u32 	%r1299, [%rd8+108];
	xor.b32  	%r1938, %r1938, %r1299;
	ld.global.u32 	%r1300, [%rd8+112];
	xor.b32  	%r1937, %r1937, %r1300;
	ld.global.u32 	%r1301, [%rd8+116];
	xor.b32  	%r1936, %r1936, %r1301;
$L__BB0_54:
	and.b32  	%r1303, %r1258, 64;
	setp.eq.s32 	%p30, %r1303, 0;
	@%p30 bra 	$L__BB0_56;
	ld.global.u32 	%r1304, [%rd8+120];
	xor.b32  	%r1940, %r1940, %r1304;
	ld.global.u32 	%r1305, [%rd8+124];
	xor.b32  	%r1939, %r1939, %r1305;
	ld.global.u32 	%r1306, [%rd8+128];
	xor.b32  	%r1938, %r1938, %r1306;
	ld.global.u32 	%r1307, [%rd8+132];
	xor.b32  	%r1937, %r1937, %r1307;
	ld.global.u32 	%r1308, [%rd8+136];
	xor.b32  	%r1936, %r1936, %r1308;
$L__BB0_56:
	and.b32  	%r1310, %r1258, 128;
	setp.eq.s32 	%p31, %r1310, 0;
	@%p31 bra 	$L__BB0_58;
	ld.global.u32 	%r1311, [%rd8+140];
	xor.b32  	%r1940, %r1940, %r1311;
	ld.global.u32 	%r1312, [%rd8+144];
	xor.b32  	%r1939, %r1939, %r1312;
	ld.global.u32 	%r1313, [%rd8+148];
	xor.b32  	%r1938, %r1938, %r1313;
	ld.global.u32 	%r1314, [%rd8+152];
	xor.b32  	%r1937, %r1937, %r1314;
	ld.global.u32 	%r1315, [%rd8+156];
	xor.b32  	%r1936, %r1936, %r1315;
$L__BB0_58:
	and.b32  	%r1317, %r1258, 256;
	setp.eq.s32 	%p32, %r1317, 0;
	@%p32 bra 	$L__BB0_60;
	ld.global.u32 	%r1318, [%rd8+160];
	xor.b32  	%r1940, %r1940, %r1318;
	ld.global.u32 	%r1319, [%rd8+164];
	xor.b32  	%r1939, %r1939, %r1319;
	ld.global.u32 	%r1320, [%rd8+168];
	xor.b32  	%r1938, %r1938, %r1320;
	ld.global.u32 	%r1321, [%rd8+172];
	xor.b32  	%r1937, %r1937, %r1321;
	ld.global.u32 	%r1322, [%rd8+176];
	xor.b32  	%r1936, %r1936, %r1322;
$L__BB0_60:
	and.b32  	%r1324, %r1258, 512;
	setp.eq.s32 	%p33, %r1324, 0;
	@%p33 bra 	$L__BB0_62;
	ld.global.u32 	%r1325, [%rd8+180];
	xor.b32  	%r1940, %r1940, %r1325;
	ld.global.u32 	%r1326, [%rd8+184];
	xor.b32  	%r1939, %r1939, %r1326;
	ld.global.u32 	%r1327, [%rd8+188];
	xor.b32  	%r1938, %r1938, %r1327;
	ld.global.u32 	%r1328, [%rd8+192];
	xor.b32  	%r1937, %r1937, %r1328;
	ld.global.u32 	%r1329, [%rd8+196];
	xor.b32  	%r1936, %r1936, %r1329;
$L__BB0_62:
	and.b32  	%r1331, %r1258, 1024;
	setp.eq.s32 	%p34, %r1331, 0;
	@%p34 bra 	$L__BB0_64;
	ld.global.u32 	%r1332, [%rd8+200];
	xor.b32  	%r1940, %r1940, %r1332;
	ld.global.u32 	%r1333, [%rd8+204];
	xor.b32  	%r1939, %r1939, %r1333;
	ld.global.u32 	%r1334, [%rd8+208];
	xor.b32  	%r1938, %r1938, %r1334;
	ld.global.u32 	%r1335, [%rd8+212];
	xor.b32  	%r1937, %r1937, %r1335;
	ld.global.u32 	%r1336, [%rd8+216];
	xor.b32  	%r1936, %r1936, %r1336;
$L__BB0_64:
	and.b32  	%r1338, %r1258, 2048;
	setp.eq.s32 	%p35, %r1338, 0;
	@%p35 bra 	$L__BB0_66;
	ld.global.u32 	%r1339, [%rd8+220];
	xor.b32  	%r1940, %r1940, %r1339;
	ld.global.u32 	%r1340, [%rd8+224];
	xor.b32  	%r1939, %r1939, %r1340;
	ld.global.u32 	%r1341, [%rd8+228];
	xor.b32  	%r1938, %r1938, %r1341;
	ld.global.u32 	%r1342, [%rd8+232];
	xor.b32  	%r1937, %r1937, %r1342;
	ld.global.u32 	%r1343, [%rd8+236];
	xor.b32  	%r1936, %r1936, %r1343;
$L__BB0_66:
	and.b32  	%r1345, %r1258, 4096;
	setp.eq.s32 	%p36, %r1345, 0;
	@%p36 bra 	$L__BB0_68;
	ld.global.u32 	%r1346, [%rd8+240];
	xor.b32  	%r1940, %r1940, %r1346;
	ld.global.u32 	%r1347, [%rd8+244];
	xor.b32  	%r1939, %r1939, %r1347;
	ld.global.u32 	%r1348, [%rd8+248];
	xor.b32  	%r1938, %r1938, %r1348;
	ld.global.u32 	%r1349, [%rd8+252];
	xor.b32  	%r1937, %r1937, %r1349;
	ld.global.u32 	%r1350, [%rd8+256];
	xor.b32  	%r1936, %r1936, %r1350;
$L__BB0_68:
	and.b32  	%r1352, %r1258, 8192;
	setp.eq.s32 	%p37, %r1352, 0;
	@%p37 bra 	$L__BB0_70;
	ld.global.u32 	%r1353, [%rd8+260];
	xor.b32  	%r1940, %r1940, %r1353;
	ld.global.u32 	%r1354, [%rd8+264];
	xor.b32  	%r1939, %r1939, %r1354;
	ld.global.u32 	%r1355, [%rd8+268];
	xor.b32  	%r1938, %r1938, %r1355;
	ld.global.u32 	%r1356, [%rd8+272];
	xor.b32  	%r1937, %r1937, %r1356;
	ld.global.u32 	%r1357, [%rd8+276];
	xor.b32  	%r1936, %r1936, %r1357;
$L__BB0_70:
	and.b32  	%r1359, %r1258, 16384;
	setp.eq.s32 	%p38, %r1359, 0;
	@%p38 bra 	$L__BB0_72;
	ld.global.u32 	%r1360, [%rd8+280];
	xor.b32  	%r1940, %r1940, %r1360;
	ld.global.u32 	%r1361, [%rd8+284];
	xor.b32  	%r1939, %r1939, %r1361;
	ld.global.u32 	%r1362, [%rd8+288];
	xor.b32  	%r1938, %r1938, %r1362;
	ld.global.u32 	%r1363, [%rd8+292];
	xor.b32  	%r1937, %r1937, %r1363;
	ld.global.u32 	%r1364, [%rd8+296];
	xor.b32  	%r1936, %r1936, %r1364;
$L__BB0_72:
	and.b32  	%r1366, %r1258, 32768;
	setp.eq.s32 	%p39, %r1366, 0;
	@%p39 bra 	$L__BB0_74;
	ld.global.u32 	%r1367, [%rd8+300];
	xor.b32  	%r1940, %r1940, %r1367;
	ld.global.u32 	%r1368, [%rd8+304];
	xor.b32  	%r1939, %r1939, %r1368;
	ld.global.u32 	%r1369, [%rd8+308];
	xor.b32  	%r1938, %r1938, %r1369;
	ld.global.u32 	%r1370, [%rd8+312];
	xor.b32  	%r1937, %r1937, %r1370;
	ld.global.u32 	%r1371, [%rd8+316];
	xor.b32  	%r1936, %r1936, %r1371;
$L__BB0_74:
	add.s32 	%r2027, %r2027, 16;
	setp.ne.s32 	%p40, %r2027, 32;
	@%p40 bra 	$L__BB0_42;
	mad.lo.s32 	%r1372, %r2021, -31, %r198;
	add.s32 	%r2021, %r1372, 1;
	setp.ne.s32 	%p41, %r2021, 5;
	@%p41 bra 	$L__BB0_41;
	st.local.u32 	[%rd2+4], %r1940;
	st.local.v2.u32 	[%rd2+8], {%r1939, %r1938};
	st.local.v2.u32 	[%rd2+16], {%r1937, %r1936};
	setp.ne.s64 	%p42, %rd5, 3;
	@%p42 bra 	$L__BB0_114;
	mov.b32 	%r1936, 0;
	mov.u32 	%r1937, %r1936;
	mov.u32 	%r1938, %r1936;
	mov.u32 	%r1939, %r1936;
	mov.u32 	%r1940, %r1936;
	mov.u32 	%r2113, %r1936;
$L__BB0_78:
	mul.wide.u32 	%rd62, %r2113, 4;
	add.s64 	%rd63, %rd2, %rd62;
	ld.local.u32 	%r373, [%rd63+4];
	shl.b32 	%r374, %r2113, 5;
	mov.b32 	%r2119, 0;
$L__BB0_79:
	.pragma "nounroll";
	shr.u32 	%r1375, %r373, %r2119;
	and.b32  	%r1376, %r1375, 1;
	setp.eq.b32 	%p43, %r1376, 1;
	not.pred 	%p44, %p43;
	add.s32 	%r1377, %r374, %r2119;
	mul.lo.s32 	%r1378, %r1377, 5;
	mul.wide.u32 	%rd64, %r1378, 4;
	add.s64 	%rd9, %rd6, %rd64;
	@%p44 bra 	$L__BB0_81;
	ld.global.u32 	%r1379, [%rd9];
	xor.b32  	%r1940, %r1940, %r1379;
	ld.global.u32 	%r1380, [%rd9+4];
	xor.b32  	%r1939, %r1939, %r1380;
	ld.global.u32 	%r1381, [%rd9+8];
	xor.b32  	%r1938, %r1938, %r1381;
	ld.global.u32 	%r1382, [%rd9+12];
	xor.b32  	%r1937, %r1937, %r1382;
	ld.global.u32 	%r1383, [%rd9+16];
	xor.b32  	%r1936, %r1936, %r1383;
$L__BB0_81:
	and.b32  	%r1385, %r1375, 2;
	setp.eq.s32 	%p45, %r1385, 0;
	@%p45 bra 	$L__BB0_83;
	ld.global.u32 	%r1386, [%rd9+20];
	xor.b32  	%r1940, %r1940, %r1386;
	ld.global.u32 	%r1387, [%rd9+24];
	xor.b32  	%r1939, %r1939, %r1387;
	ld.global.u32 	%r1388, [%rd9+28];
	xor.b32  	%r1938, %r1938, %r1388;
	ld.global.u32 	%r1389, [%rd9+32];
	xor.b32  	%r1937, %r1937, %r1389;
	ld.global.u32 	%r1390, [%rd9+36];
	xor.b32  	%r1936, %r1936, %r1390;
$L__BB0_83:
	and.b32  	%r1392, %r1375, 4;
	setp.eq.s32 	%p46, %r1392, 0;
	@%p46 bra 	$L__BB0_85;
	ld.global.u32 	%r1393, [%rd9+40];
	xor.b32  	%r1940, %r1940, %r1393;
	ld.global.u32 	%r1394, [%rd9+44];
	xor.b32  	%r1939, %r1939, %r1394;
	ld.global.u32 	%r1395, [%rd9+48];
	xor.b32  	%r1938, %r1938, %r1395;
	ld.global.u32 	%r1396, [%rd9+52];
	xor.b32  	%r1937, %r1937, %r1396;
	ld.global.u32 	%r1397, [%rd9+56];
	xor.b32  	%r1936, %r1936, %r1397;
$L__BB0_85:
	and.b32  	%r1399, %r1375, 8;
	setp.eq.s32 	%p47, %r1399, 0;
	@%p47 bra 	$L__BB0_87;
	ld.global.u32 	%r1400, [%rd9+60];
	xor.b32  	%r1940, %r1940, %r1400;
	ld.global.u32 	%r1401, [%rd9+64];
	xor.b32  	%r1939, %r1939, %r1401;
	ld.global.u32 	%r1402, [%rd9+68];
	xor.b32  	%r1938, %r1938, %r1402;
	ld.global.u32 	%r1403, [%rd9+72];
	xor.b32  	%r1937, %r1937, %r1403;
	ld.global.u32 	%r1404, [%rd9+76];
	xor.b32  	%r1936, %r1936, %r1404;
$L__BB0_87:
	and.b32  	%r1406, %r1375, 16;
	setp.eq.s32 	%p48, %r1406, 0;
	@%p48 bra 	$L__BB0_89;
	ld.global.u32 	%r1407, [%rd9+80];
	xor.b32  	%r1940, %r1940, %r1407;
	ld.global.u32 	%r1408, [%rd9+84];
	xor.b32  	%r1939, %r1939, %r1408;
	ld.global.u32 	%r1409, [%rd9+88];
	xor.b32  	%r1938, %r1938, %r1409;
	ld.global.u32 	%r1410, [%rd9+92];
	xor.b32  	%r1937, %r1937, %r1410;
	ld.global.u32 	%r1411, [%rd9+96];
	xor.b32  	%r1936, %r1936, %r1411;
$L__BB0_89:
	and.b32  	%r1413, %r1375, 32;
	setp.eq.s32 	%p49, %r1413, 0;
	@%p49 bra 	$L__BB0_91;
	ld.global.u32 	%r1414, [%rd9+100];
	xor.b32  	%r1940, %r1940, %r1414;
	ld.global.u32 	%r1415, [%rd9+104];
	xor.b32  	%r1939, %r1939, %r1415;
	ld.global.u32 	%r1416, [%rd9+108];
	xor.b32  	%r1938, %r1938, %r1416;
	ld.global.u32 	%r1417, [%rd9+112];
	xor.b32  	%r1937, %r1937, %r1417;
	ld.global.u32 	%r1418, [%rd9+116];
	xor.b32  	%r1936, %r1936, %r1418;
$L__BB0_91:
	and.b32  	%r1420, %r1375, 64;
	setp.eq.s32 	%p50, %r1420, 0;
	@%p50 bra 	$L__BB0_93;
	ld.global.u32 	%r1421, [%rd9+120];
	xor.b32  	%r1940, %r1940, %r1421;
	ld.global.u32 	%r1422, [%rd9+124];
	xor.b32  	%r1939, %r1939, %r1422;
	ld.global.u32 	%r1423, [%rd9+128];
	xor.b32  	%r1938, %r1938, %r1423;
	ld.global.u32 	%r1424, [%rd9+132];
	xor.b32  	%r1937, %r1937, %r1424;
	ld.global.u32 	%r1425, [%rd9+136];
	xor.b32  	%r1936, %r1936, %r1425;
$L__BB0_93:
	and.b32  	%r1427, %r1375, 128;
	setp.eq.s32 	%p51, %r1427, 0;
	@%p51 bra 	$L__BB0_95;
	ld.global.u32 	%r1428, [%rd9+140];
	xor.b32  	%r1940, %r1940, %r1428;
	ld.global.u32 	%r1429, [%rd9+144];
	xor.b32  	%r1939, %r1939, %r1429;
	ld.global.u32 	%r1430, [%rd9+148];
	xor.b32  	%r1938, %r1938, %r1430;
	ld.global.u32 	%r1431, [%rd9+152];
	xor.b32  	%r1937, %r1937, %r1431;
	ld.global.u32 	%r1432, [%rd9+156];
	xor.b32  	%r1936, %r1936, %r1432;
$L__BB0_95:
	and.b32  	%r1434, %r1375, 256;
	setp.eq.s32 	%p52, %r1434, 0;
	@%p52 bra 	$L__BB0_97;
	ld.global.u32 	%r1435, [%rd9+160];
	xor.b32  	%r1940, %r1940, %r1435;
	ld.global.u32 	%r1436, [%rd9+164];
	xor.b32  	%r1939, %r1939, %r1436;
	ld.global.u32 	%r1437, [%rd9+168];
	xor.b32  	%r1938, %r1938, %r1437;
	ld.global.u32 	%r1438, [%rd9+172];
	xor.b32  	%r1937, %r1937, %r1438;
	ld.global.u32 	%r1439, [%rd9+176];
	xor.b32  	%r1936, %r1936, %r1439;
$L__BB0_97:
	and.b32  	%r1441, %r1375, 512;
	setp.eq.s32 	%p53, %r1441, 0;
	@%p53 bra 	$L__BB0_99;
	ld.global.u32 	%r1442, [%rd9+180];
	xor.b32  	%r1940, %r1940, %r1442;
	ld.global.u32 	%r1443, [%rd9+184];
	xor.b32  	%r1939, %r1939, %r1443;
	ld.global.u32 	%r1444, [%rd9+188];
	xor.b32  	%r1938, %r1938, %r1444;
	ld.global.u32 	%r1445, [%rd9+192];
	xor.b32  	%r1937, %r1937, %r1445;
	ld.global.u32 	%r1446, [%rd9+196];
	xor.b32  	%r1936, %r1936, %r1446;
$L__BB0_99:
	and.b32  	%r1448, %r1375, 1024;
	setp.eq.s32 	%p54, %r1448, 0;
	@%p54 bra 	$L__BB0_101;
	ld.global.u32 	%r1449, [%rd9+200];
	xor.b32  	%r1940, %r1940, %r1449;
	ld.global.u32 	%r1450, [%rd9+204];
	xor.b32  	%r1939, %r1939, %r1450;
	ld.global.u32 	%r1451, [%rd9+208];
	xor.b32  	%r1938, %r1938, %r1451;
	ld.global.u32 	%r1452, [%rd9+212];
	xor.b32  	%r1937, %r1937, %r1452;
	ld.global.u32 	%r1453, [%rd9+216];
	xor.b32  	%r1936, %r1936, %r1453;
$L__BB0_101:
	and.b32  	%r1455, %r1375, 2048;
	setp.eq.s32 	%p55, %r1455, 0;
	@%p55 bra 	$L__BB0_103;
	ld.global.u32 	%r1456, [%rd9+220];
	xor.b32  	%r1940, %r1940, %r1456;
	ld.global.u32 	%r1457, [%rd9+224];
	xor.b32  	%r1939, %r1939, %r1457;
	ld.global.u32 	%r1458, [%rd9+228];
	xor.b32  	%r1938, %r1938, %r1458;
	ld.global.u32 	%r1459, [%rd9+232];
	xor.b32  	%r1937, %r1937, %r1459;
	ld.global.u32 	%r1460, [%rd9+236];
	xor.b32  	%r1936, %r1936, %r1460;
$L__BB0_103:
	and.b32  	%r1462, %r1375, 4096;
	setp.eq.s32 	%p56, %r1462, 0;
	@%p56 bra 	$L__BB0_105;
	ld.global.u32 	%r1463, [%rd9+240];
	xor.b32  	%r1940, %r1940, %r1463;
	ld.global.u32 	%r1464, [%rd9+244];
	xor.b32  	%r1939, %r1939, %r1464;
	ld.global.u32 	%r1465, [%rd9+248];
	xor.b32  	%r1938, %r1938, %r1465;
	ld.global.u32 	%r1466, [%rd9+252];
	xor.b32  	%r1937, %r1937, %r1466;
	ld.global.u32 	%r1467, [%rd9+256];
	xor.b32  	%r1936, %r1936, %r1467;
$L__BB0_105:
	and.b32  	%r1469, %r1375, 8192;
	setp.eq.s32 	%p57, %r1469, 0;
	@%p57 bra 	$L__BB0_107;
	ld.global.u32 	%r1470, [%rd9+260];
	xor.b32  	%r1940, %r1940, %r1470;
	ld.global.u32 	%r1471, [%rd9+264];
	xor.b32  	%r1939, %r1939, %r1471;
	ld.global.u32 	%r1472, [%rd9+268];
	xor.b32  	%r1938, %r1938, %r1472;
	ld.global.u32 	%r1473, [%rd9+272];
	xor.b32  	%r1937, %r1937, %r1473;
	ld.global.u32 	%r1474, [%rd9+276];
	xor.b32  	%r1936, %r1936, %r1474;
$L__BB0_107:
	and.b32  	%r1476, %r1375, 16384;
	setp.eq.s32 	%p58, %r1476, 0;
	@%p58 bra 	$L__BB0_109;
	ld.global.u32 	%r1477, [%rd9+280];
	xor.b32  	%r1940, %r1940, %r1477;
	ld.global.u32 	%r1478, [%rd9+284];
	xor.b32  	%r1939, %r1939, %r1478;
	ld.global.u32 	%r1479, [%rd9+288];
	xor.b32  	%r1938, %r1938, %r1479;
	ld.global.u32 	%r1480, [%rd9+292];
	xor.b32  	%r1937, %r1937, %r1480;
	ld.global.u32 	%r1481, [%rd9+296];
	xor.b32  	%r1936, %r1936, %r1481;
$L__BB0_109:
	and.b32  	%r1483, %r1375, 32768;
	setp.eq.s32 	%p59, %r1483, 0;
	@%p59 bra 	$L__BB0_111;
	ld.global.u32 	%r1484, [%rd9+300];
	xor.b32  	%r1940, %r1940, %r1484;
	ld.global.u32 	%r1485, [%rd9+304];
	xor.b32  	%r1939, %r1939, %r1485;
	ld.global.u32 	%r1486, [%rd9+308];
	xor.b32  	%r1938, %r1938, %r1486;
	ld.global.u32 	%r1487, [%rd9+312];
	xor.b32  	%r1937, %r1937, %r1487;
	ld.global.u32 	%r1488, [%rd9+316];
	xor.b32  	%r1936, %r1936, %r1488;
$L__BB0_111:
	add.s32 	%r2119, %r2119, 16;
	setp.ne.s32 	%p60, %r2119, 32;
	@%p60 bra 	$L__BB0_79;
	mad.lo.s32 	%r1489, %r2113, -31, %r374;
	add.s32 	%r2113, %r1489, 1;
	setp.ne.s32 	%p61, %r2113, 5;
	@%p61 bra 	$L__BB0_78;
	st.local.u32 	[%rd2+4], %r1940;
	st.local.v2.u32 	[%rd2+8], {%r1939, %r1938};
	st.local.v2.u32 	[%rd2+16], {%r1937, %r1936};
$L__BB0_114:
	shr.u64 	%rd135, %rd4, 2;
	add.s32 	%r1923, %r1923, 1;
	setp.gt.u64 	%p62, %rd4, 3;
	@%p62 bra 	$L__BB0_2;
$L__BB0_115:
	mov.b32 	%r1490, 0;
	st.local.v2.u32 	[%rd2+24], {%r1490, %r1490};
	st.local.u32 	[%rd2+32], %r1490;
	mov.b64 	%rd65, 0;
	st.local.u64 	[%rd2+40], %rd65;
	setp.ge.s32 	%p63, %r2216, %r1127;
	@%p63 bra 	$L__BB0_259;
$L__BB0_116:
	mov.u32 	%r2222, %r1940;
$L__BB0_117:
	mov.u32 	%r1940, %r1939;
	mov.u32 	%r1939, %r1938;
	mov.u32 	%r1938, %r1937;
	mov.u32 	%r1937, %r1936;
	shr.u32 	%r1491, %r2222, 2;
	xor.b32  	%r1492, %r1491, %r2222;
	shl.b32 	%r1493, %r1937, 4;
	shl.b32 	%r1494, %r1492, 1;
	xor.b32  	%r1495, %r1494, %r1493;
	xor.b32  	%r1496, %r1495, %r1492;
	xor.b32  	%r1936, %r1496, %r1937;
	add.s32 	%r2210, %r2210, 362437;
	add.s32 	%r1497, %r1936, %r2210;
	cvt.u64.u32 	%rd11, %r1497;
	add.s64 	%rd12, %rd11, 2;
	setp.eq.s32 	%p64, %r1497, 2;
	mov.u32 	%r2222, %r1940;
	@%p64 bra 	$L__BB0_117;
	cvt.u32.u64 	%r1498, %rd11;
	setp.lt.u32 	%p65, %r1498, 2;
	@%p65 bra 	$L__BB0_258;
	add.s64 	%rd13, %rd11, 1;
	mov.u64 	%rd136, %rd13;
$L__BB0_120:
	mov.u64 	%rd14, %rd136;
	and.b64  	%rd66, %rd14, 1;
	setp.eq.b64 	%p66, %rd66, 1;
	not.pred 	%p67, %p66;
	shr.u64 	%rd136, %rd14, 1;
	@%p67 bra 	$L__BB0_120;
	mov.b32 	%r2223, 0;
$L__BB0_122:
	mov.u32 	%r1500, %tid.x;
	add.s32 	%r1501, %r2, %r1500;
	cvt.u64.u32 	%rd137, %r1501;
	setp.eq.s32 	%p68, %r1501, 0;
	// begin inline asm
	mov.u64 	%rd67, %clock64;
	// end inline asm
	cvt.u32.u64 	%r1502, %rd67;
	xor.b32  	%r1503, %r1502, -1429050551;
	mul.lo.s32 	%r1504, %r1503, 1099087573;
	{ .reg .b32 tmp; mov.b64 {tmp, %r1505}, %rd67; }
	xor.b32  	%r1506, %r1505, -136515619;
	mul.lo.s32 	%r1507, %r1506, -1703105765;
	add.s32 	%r1508, %r1504, %r1507;
	add.s32 	%r570, %r1508, 6615241;
	add.s32 	%r2243, %r1504, 123456789;
	st.local.v2.u32 	[%rd1], {%r570, %r2243};
	xor.b32  	%r1509, %r1504, 362436069;
	add.s32 	%r1510, %r1507, 521288629;
	st.local.v2.u32 	[%rd1+8], {%r1509, %r1510};
	xor.b32  	%r1511, %r1507, 88675123;
	add.s32 	%r2239, %r1504, 5783321;
	st.local.v2.u32 	[%rd1+16], {%r1511, %r2239};
	@%p68 bra 	$L__BB0_237;
	mov.b32 	%r2226, 0;
$L__BB0_124:
	mov.u64 	%rd17, %rd137;
	and.b64  	%rd18, %rd17, 3;
	setp.eq.s64 	%p69, %rd18, 0;
	@%p69 bra 	$L__BB0_236;
	mul.wide.u32 	%rd68, %r2226, 3200;
	mov.u64 	%rd69, precalc_xorwow_matrix;
	add.s64 	%rd19, %rd69, %rd68;
	mov.b32 	%r2239, 0;
	mov.u32 	%r2240, %r2239;
	mov.u32 	%r2241, %r2239;
	mov.u32 	%r2242, %r2239;
	mov.u32 	%r2243, %r2239;
	mov.u32 	%r2232, %r2239;
$L__BB0_126:
	mul.wide.u32 	%rd70, %r2232, 4;
	add.s64 	%rd71, %rd1, %rd70;
	ld.local.u32 	%r582, [%rd71+4];
	shl.b32 	%r583, %r2232, 5;
	mov.b32 	%r2238, 0;
$L__BB0_127:
	.pragma "nounroll";
	shr.u32 	%r1515, %r582, %r2238;
	and.b32  	%r1516, %r1515, 1;
	setp.eq.b32 	%p70, %r1516, 1;
	not.pred 	%p71, %p70;
	add.s32 	%r1517, %r583, %r2238;
	mul.lo.s32 	%r1518, %r1517, 5;
	mul.wide.u32 	%rd72, %r1518, 4;
	add.s64 	%rd20, %rd19, %rd72;
	@%p71 bra 	$L__BB0_129;
	ld.global.u32 	%r1519, [%rd20];
	xor.b32  	%r2243, %r2243, %r1519;
	ld.global.u32 	%r1520, [%rd20+4];
	xor.b32  	%r2242, %r2242, %r1520;
	ld.global.u32 	%r1521, [%rd20+8];
	xor.b32  	%r2241, %r2241, %r1521;
	ld.global.u32 	%r1522, [%rd20+12];
	xor.b32  	%r2240, %r2240, %r1522;
	ld.global.u32 	%r1523, [%rd20+16];
	xor.b32  	%r2239, %r2239, %r1523;
$L__BB0_129:
	and.b32  	%r1525, %r1515, 2;
	setp.eq.s32 	%p72, %r1525, 0;
	@%p72 bra 	$L__BB0_131;
	ld.global.u32 	%r1526, [%rd20+20];
	xor.b32  	%r2243, %r2243, %r1526;
	ld.global.u32 	%r1527, [%rd20+24];
	xor.b32  	%r2242, %r2242, %r1527;
	ld.global.u32 	%r1528, [%rd20+28];
	xor.b32  	%r2241, %r2241, %r1528;
	ld.global.u32 	%r1529, [%rd20+32];
	xor.b32  	%r2240, %r2240, %r1529;
	ld.global.u32 	%r1530, [%rd20+36];
	xor.b32  	%r2239, %r2239, %r1530;
$L__BB0_131:
	and.b32  	%r1532, %r1515, 4;
	setp.eq.s32 	%p73, %r1532, 0;
	@%p73 bra 	$L__BB0_133;
	ld.global.u32 	%r1533, [%rd20+40];
	xor.b32  	%r2243, %r2243, %r1533;
	ld.global.u32 	%r1534, [%rd20+44];
	xor.b32  	%r2242, %r2242, %r1534;
	ld.global.u32 	%r1535, [%rd20+48];
	xor.b32  	%r2241, %r2241, %r1535;
	ld.global.u32 	%r1536, [%rd20+52];
	xor.b32  	%r2240, %r2240, %r1536;
	ld.global.u32 	%r1537, [%rd20+56];
	xor.b32  	%r2239, %r2239, %r1537;
$L__BB0_133:
	and.b32  	%r1539, %r1515, 8;
	setp.eq.s32 	%p74, %r1539, 0;
	@%p74 bra 	$L__BB0_135;
	ld.global.u32 	%r1540, [%rd20+60];
	xor.b32  	%r2243, %r2243, %r1540;
	ld.global.u32 	%r1541, [%rd20+64];
	xor.b32  	%r2242, %r2242, %r1541;
	ld.global.u32 	%r1542, [%rd20+68];
	xor.b32  	%r2241, %r2241, %r1542;
	ld.global.u32 	%r1543, [%rd20+72];
	xor.b32  	%r2240, %r2240, %r1543;
	ld.global.u32 	%r1544, [%rd20+76];
	xor.b32  	%r2239, %r2239, %r1544;
$L__BB0_135:
	and.b32  	%r1546, %r1515, 16;
	setp.eq.s32 	%p75, %r1546, 0;
	@%p75 bra 	$L__BB0_137;
	ld.global.u32 	%r1547, [%rd20+80];
	xor.b32  	%r2243, %r2243, %r1547;
	ld.global.u32 	%r1548, [%rd20+84];
	xor.b32  	%r2242, %r2242, %r1548;
	ld.global.u32 	%r1549, [%rd20+88];
	xor.b32  	%r2241, %r2241, %r1549;
	ld.global.u32 	%r1550, [%rd20+92];
	xor.b32  	%r2240, %r2240, %r1550;
	ld.global.u32 	%r1551, [%rd20+96];
	xor.b32  	%r2239, %r2239, %r1551;
$L__BB0_137:
	and.b32  	%r1553, %r1515, 32;
	setp.eq.s32 	%p76, %r1553, 0;
	@%p76 bra 	$L__BB0_139;
	ld.global.u32 	%r1554, [%rd20+100];
	xor.b32  	%r2243, %r2243, %r1554;
	ld.global.u32 	%r1555, [%rd20+104];
	xor.b32  	%r2242, %r2242, %r1555;
	ld.global.u32 	%r1556, [%rd20+108];
	xor.b32  	%r2241, %r2241, %r1556;
	ld.global.u32 	%r1557, [%rd20+112];
	xor.b32  	%r2240, %r2240, %r1557;
	ld.global.u32 	%r1558, [%rd20+116];
	xor.b32  	%r2239, %r2239, %r1558;
$L__BB0_139:
	and.b32  	%r1560, %r1515, 64;
	setp.eq.s32 	%p77, %r1560, 0;
	@%p77 bra 	$L__BB0_141;
	ld.global.u32 	%r1561, [%rd20+120];
	xor.b32  	%r2243, %r2243, %r1561;
	ld.global.u32 	%r1562, [%rd20+124];
	xor.b32  	%r2242, %r2242, %r1562;
	ld.global.u32 	%r1563, [%rd20+128];
	xor.b32  	%r2241, %r2241, %r1563;
	ld.global.u32 	%r1564, [%rd20+132];
	xor.b32  	%r2240, %r2240, %r1564;
	ld.global.u32 	%r1565, [%rd20+136];
	xor.b32  	%r2239, %r2239, %r1565;
$L__BB0_141:
	and.b32  	%r1567, %r1515, 128;
	setp.eq.s32 	%p78, %r1567, 0;
	@%p78 bra 	$L__BB0_143;
	ld.global.u32 	%r1568, [%rd20+140];
	xor.b32  	%r2243, %r2243, %r1568;
	ld.global.u32 	%r1569, [%rd20+144];
	xor.b32  	%r2242, %r2242, %r1569;
	ld.global.u32 	%r1570, [%rd20+148];
	xor.b32  	%r2241, %r2241, %r1570;
	ld.global.u32 	%r1571, [%rd20+152];
	xor.b32  	%r2240, %r2240, %r1571;
	ld.global.u32 	%r1572, [%rd20+156];
	xor.b32  	%r2239, %r2239, %r1572;
$L__BB0_143:
	and.b32  	%r1574, %r1515, 256;
	setp.eq.s32 	%p79, %r1574, 0;
	@%p79 bra 	$L__BB0_145;
	ld.global.u32 	%r1575, [%rd20+160];
	xor.b32  	%r2243, %r2243, %r1575;
	ld.global.u32 	%r1576, [%rd20+164];
	xor.b32  	%r2242, %r2242, %r1576;
	ld.global.u32 	%r1577, [%rd20+168];
	xor.b32  	%r2241, %r2241, %r1577;
	ld.global.u32 	%r1578, [%rd20+172];
	xor.b32  	%r2240, %r2240, %r1578;
	ld.global.u32 	%r1579, [%rd20+176];
	xor.b32  	%r2239, %r2239, %r1579;
$L__BB0_145:
	and.b32  	%r1581, %r1515, 512;
	setp.eq.s32 	%p80, %r1581, 0;
	@%p80 bra 	$L__BB0_147;
	ld.global.u32 	%r1582, [%rd20+180];
	xor.b32  	%r2243, %r2243, %r1582;
	ld.global.u32 	%r1583, [%rd20+184];
	xor.b32  	%r2242, %r2242, %r1583;
	ld.global.u32 	%r1584, [%rd20+188];
	xor.b32  	%r2241, %r2241, %r1584;
	ld.global.u32 	%r1585, [%rd20+192];
	xor.b32  	%r2240, %r2240, %r1585;
	ld.global.u32 	%r1586, [%rd20+196];
	xor.b32  	%r2239, %r2239, %r1586;
$L__BB0_147:
	and.b32  	%r1588, %r1515, 1024;
	setp.eq.s32 	%p81, %r1588, 0;
	@%p81 bra 	$L__BB0_149;
	ld.global.u32 	%r1589, [%rd20+200];
	xor.b32  	%r2243, %r2243, %r1589;
	ld.global.u32 	%r1590, [%rd20+204];
	xor.b32  	%r2242, %r2242, %r1590;
	ld.global.u32 	%r1591, [%rd20+208];
	xor.b32  	%r2241, %r2241, %r1591;
	ld.global.u32 	%r1592, [%rd20+212];
	xor.b32  	%r2240, %r2240, %r1592;
	ld.global.u32 	%r1593, [%rd20+216];
	xor.b32  	%r2239, %r2239, %r1593;
$L__BB0_149:
	and.b32  	%r1595, %r1515, 2048;
	setp.eq.s32 	%p82, %r1595, 0;
	@%p82 bra 	$L__BB0_151;
	ld.global.u32 	%r1596, [%rd20+220];
	xor.b32  	%r2243, %r2243, %r1596;
	ld.global.u32 	%r1597, [%rd20+224];
	xor.b32  	%r2242, %r2242, %r1597;
	ld.global.u32 	%r1598, [%rd20+228];
	xor.b32  	%r2241, %r2241, %r1598;
	ld.global.u32 	%r1599, [%rd20+232];
	xor.b32  	%r2240, %r2240, %r1599;
	ld.global.u32 	%r1600, [%rd20+236];
	xor.b32  	%r2239, %r2239, %r1600;
$L__BB0_151:
	and.b32  	%r1602, %r1515, 4096;
	setp.eq.s32 	%p83, %r1602, 0;
	@%p83 bra 	$L__BB0_153;
	ld.global.u32 	%r1603, [%rd20+240];
	xor.b32  	%r2243, %r2243, %r1603;
	ld.global.u32 	%r1604, [%rd20+244];
	xor.b32  	%r2242, %r2242, %r1604;
	ld.global.u32 	%r1605, [%rd20+248];
	xor.b32  	%r2241, %r2241, %r1605;
	ld.global.u32 	%r1606, [%rd20+252];
	xor.b32  	%r2240, %r2240, %r1606;
	ld.global.u32 	%r1607, [%rd20+256];
	xor.b32  	%r2239, %r2239, %r1607;
$L__BB0_153:
	and.b32  	%r1609, %r1515, 8192;
	setp.eq.s32 	%p84, %r1609, 0;
	@%p84 bra 	$L__BB0_155;
	ld.global.u32 	%r1610, [%rd20+260];
	xor.b32  	%r2243, %r2243, %r1610;
	ld.global.u32 	%r1611, [%rd20+264];
	xor.b32  	%r2242, %r2242, %r1611;
	ld.global.u32 	%r1612, [%rd20+268];
	xor.b32  	%r2241, %r2241, %r1612;
	ld.global.u32 	%r1613, [%rd20+272];
	xor.b32  	%r2240, %r2240, %r1613;
	ld.global.u32 	%r1614, [%rd20+276];
	xor.b32  	%r2239, %r2239, %r1614;
$L__BB0_155:
	and.b32  	%r1616, %r1515, 16384;
	setp.eq.s32 	%p85, %r1616, 0;
	@%p85 bra 	$L__BB0_157;
	ld.global.u32 	%r1617, [%rd20+280];
	xor.b32  	%r2243, %r2243, %r1617;
	ld.global.u32 	%r1618, [%rd20+284];
	xor.b32  	%r2242, %r2242, %r1618;
	ld.global.u32 	%r1619, [%rd20+288];
	xor.b32  	%r2241, %r2241, %r1619;
	ld.global.u32 	%r1620, [%rd20+292];
	xor.b32  	%r2240, %r2240, %r1620;
	ld.global.u32 	%r1621, [%rd20+296];
	xor.b32  	%r2239, %r2239, %r1621;
$L__BB0_157:
	and.b32  	%r1623, %r1515, 32768;
	setp.eq.s32 	%p86, %r1623, 0;
	@%p86 bra 	$L__BB0_159;
	ld.global.u32 	%r1624, [%rd20+300];
	xor.b32  	%r2243, %r2243, %r1624;
	ld.global.u32 	%r1625, [%rd20+304];
	xor.b32  	%r2242, %r2242, %r1625;
	ld.global.u32 	%r1626, [%rd20+308];
	xor.b32  	%r2241, %r2241, %r1626;
	ld.global.u32 	%r1627, [%rd20+312];
	xor.b32  	%r2240, %r2240, %r1627;
	ld.global.u32 	%r1628, [%rd20+316];
	xor.b32  	%r2239, %r2239, %r1628;
$L__BB0_159:
	add.s32 	%r2238, %r2238, 16;
	setp.ne.s32 	%p87, %r2238, 32;
	@%p87 bra 	$L__BB0_127;
	mad.lo.s32 	%r1629, %r2232, -31, %r583;
	add.s32 	%r2232, %r1629, 1;
	setp.ne.s32 	%p88, %r2232, 5;
	@%p88 bra 	$L__BB0_126;
	st.local.u32 	[%rd1+4], %r2243;
	st.local.v2.u32 	[%rd1+8], {%r2242, %r2241};
	st.local.v2.u32 	[%rd1+16], {%r2240, %r2239};
	setp.eq.s64 	%p89, %rd18, 1;
	@%p89 bra 	$L__BB0_236;
	mov.b32 	%r2239, 0;
	mov.u32 	%r2332, %r2239;
	mov.u32 	%r2333, %r2239;
	mov.u32 	%r2334, %r2239;
	mov.u32 	%r2243, %r2239;
	mov.u32 	%r2324, %r2239;
$L__BB0_163:
	mul.wide.u32 	%rd73, %r2324, 4;
	add.s64 	%rd74, %rd1, %rd73;
	ld.local.u32 	%r758, [%rd74+4];
	shl.b32 	%r759, %r2324, 5;
	mov.b32 	%r2330, 0;
$L__BB0_164:
	.pragma "nounroll";
	shr.u32 	%r1632, %r758, %r2330;
	and.b32  	%r1633, %r1632, 1;
	setp.eq.b32 	%p90, %r1633, 1;
	not.pred 	%p91, %p90;
	add.s32 	%r1634, %r759, %r2330;
	mul.lo.s32 	%r1635, %r1634, 5;
	mul.wide.u32 	%rd75, %r1635, 4;
	add.s64 	%rd21, %rd19, %rd75;
	@%p91 bra 	$L__BB0_166;
	ld.global.u32 	%r1636, [%rd21];
	xor.b32  	%r2243, %r2243, %r1636;
	ld.global.u32 	%r1637, [%rd21+4];
	xor.b32  	%r2334, %r2334, %r1637;
	ld.global.u32 	%r1638, [%rd21+8];
	xor.b32  	%r2333, %r2333, %r1638;
	ld.global.u32 	%r1639, [%rd21+12];
	xor.b32  	%r2332, %r2332, %r1639;
	ld.global.u32 	%r1640, [%rd21+16];
	xor.b32  	%r2239, %r2239, %r1640;
$L__BB0_166:
	and.b32  	%r1642, %r1632, 2;
	setp.eq.s32 	%p92, %r1642, 0;
	@%p92 bra 	$L__BB0_168;
	ld.global.u32 	%r1643, [%rd21+20];
	xor.b32  	%r2243, %r2243, %r1643;
	ld.global.u32 	%r1644, [%rd21+24];
	xor.b32  	%r2334, %r2334, %r1644;
	ld.global.u32 	%r1645, [%rd21+28];
	xor.b32  	%r2333, %r2333, %r1645;
	ld.global.u32 	%r1646, [%rd21+32];
	xor.b32  	%r2332, %r2332, %r1646;
	ld.global.u32 	%r1647, [%rd21+36];
	xor.b32  	%r2239, %r2239, %r1647;
$L__BB0_168:
	and.b32  	%r1649, %r1632, 4;
	setp.eq.s32 	%p93, %r1649, 0;
	@%p93 bra 	$L__BB0_170;
	ld.global.u32 	%r1650, [%rd21+40];
	xor.b32  	%r2243, %r2243, %r1650;
	ld.global.u32 	%r1651, [%rd21+44];
	xor.b32  	%r2334, %r2334, %r1651;
	ld.global.u32 	%r1652, [%rd21+48];
	xor.b32  	%r2333, %r2333, %r1652;
	ld.global.u32 	%r1653, [%rd21+52];
	xor.b32  	%r2332, %r2332, %r1653;
	ld.global.u32 	%r1654, [%rd21+56];
	xor.b32  	%r2239, %r2239, %r1654;
$L__BB0_170:
	and.b32  	%r1656, %r1632, 8;
	setp.eq.s32 	%p94, %r1656, 0;
	@%p94 bra 	$L__BB0_172;
	ld.global.u32 	%r1657, [%rd21+60];
	xor.b32  	%r2243, %r2243, %r1657;
	ld.global.u32 	%r1658, [%rd21+64];
	xor.b32  	%r2334, %r2334, %r1658;
	ld.global.u32 	%r1659, [%rd21+68];
	xor.b32  	%r2333, %r2333, %r1659;
	ld.global.u32 	%r1660, [%rd21+72];
	xor.b32  	%r2332, %r2332, %r1660;
	ld.global.u32 	%r1661, [%rd21+76];
	xor.b32  	%r2239, %r2239, %r1661;
$L__BB0_172:
	and.b32  	%r1663, %r1632, 16;
	setp.eq.s32 	%p95, %r1663, 0;
	@%p95 bra 	$L__BB0_174;
	ld.global.u32 	%r1664, [%rd21+80];
	xor.b32  	%r2243, %r2243, %r1664;
	ld.global.u32 	%r1665, [%rd21+84];
	xor.b32  	%r2334, %r2334, %r1665;
	ld.global.u32 	%r1666, [%rd21+88];
	xor.b32  	%r2333, %r2333, %r1666;
	ld.global.u32 	%r1667, [%rd21+92];
	xor.b32  	%r2332, %r2332, %r1667;
	ld.global.u32 	%r1668, [%rd21+96];
	xor.b32  	%r2239, %r2239, %r1668;
$L__BB0_174:
	and.b32  	%r1670, %r1632, 32;
	setp.eq.s32 	%p96, %r1670, 0;
	@%p96 bra 	$L__BB0_176;
	ld.global.u32 	%r1671, [%rd21+100];
	xor.b32  	%r2243, %r2243, %r1671;
	ld.global.u32 	%r1672, [%rd21+104];
	xor.b32  	%r2334, %r2334, %r1672;
	ld.global.u32 	%r1673, [%rd21+108];
	xor.b32  	%r2333, %r2333, %r1673;
	ld.global.u32 	%r1674, [%rd21+112];
	xor.b32  	%r2332, %r2332, %r1674;
	ld.global.u32 	%r1675, [%rd21+116];
	xor.b32  	%r2239, %r2239, %r1675;
$L__BB0_176:
	and.b32  	%r1677, %r1632, 64;
	setp.eq.s32 	%p97, %r1677, 0;
	@%p97 bra 	$L__BB0_178;
	ld.global.u32 	%r1678, [%rd21+120];
	xor.b32  	%r2243, %r2243, %r1678;
	ld.global.u32 	%r1679, [%rd21+124];
	xor.b32  	%r2334, %r2334, %r1679;
	ld.global.u32 	%r1680, [%rd21+128];
	xor.b32  	%r2333, %r2333, %r1680;
	ld.global.u32 	%r1681, [%rd21+132];
	xor.b32  	%r2332, %r2332, %r1681;
	ld.global.u32 	%r1682, [%rd21+136];
	xor.b32  	%r2239, %r2239, %r1682;
$L__BB0_178:
	and.b32  	%r1684, %r1632, 128;
	setp.eq.s32 	%p98, %r1684, 0;
	@%p98 bra 	$L__BB0_180;
	ld.global.u32 	%r1685, [%rd21+140];
	xor.b32  	%r2243, %r2243, %r1685;
	ld.global.u32 	%r1686, [%rd21+144];
	xor.b32  	%r2334, %r2334, %r1686;
	ld.global.u32 	%r1687, [%rd21+148];
	xor.b32  	%r2333, %r2333, %r1687;
	ld.global.u32 	%r1688, [%rd21+152];
	xor.b32  	%r2332, %r2332, %r1688;
	ld.global.u32 	%r1689, [%rd21+156];
	xor.b32  	%r2239, %r2239, %r1689;
$L__BB0_180:
	and.b32  	%r1691, %r1632, 256;
	setp.eq.s32 	%p99, %r1691, 0;
	@%p99 bra 	$L__BB0_182;
	ld.global.u32 	%r1692, [%rd21+160];
	xor.b32  	%r2243, %r2243, %r1692;
	ld.global.u32 	%r1693, [%rd21+164];
	xor.b32  	%r2334, %r2334, %r1693;
	ld.global.u32 	%r1694, [%rd21+168];
	xor.b32  	%r2333, %r2333, %r1694;
	ld.global.u32 	%r1695, [%rd21+172];
	xor.b32  	%r2332, %r2332, %r1695;
	ld.global.u32 	%r1696, [%rd21+176];
	xor.b32  	%r2239, %r2239, %r1696;
$L__BB0_182:
	and.b32  	%r1698, %r1632, 512;
	setp.eq.s32 	%p100, %r1698, 0;
	@%p100 bra 	$L__BB0_184;
	ld.global.u32 	%r1699, [%rd21+180];
	xor.b32  	%r2243, %r2243, %r1699;
	ld.global.u32 	%r1700, [%rd21+184];
	xor.b32  	%r2334, %r2334, %r1700;
	ld.global.u32 	%r1701, [%rd21+188];
	xor.b32  	%r2333, %r2333, %r1701;
	ld.global.u32 	%r1702, [%rd21+192];
	xor.b32  	%r2332, %r2332, %r1702;
	ld.global.u32 	%r1703, [%rd21+196];
	xor.b32  	%r2239, %r2239, %r1703;
$L__BB0_184:
	and.b32  	%r1705, %r1632, 1024;
	setp.eq.s32 	%p101, %r1705, 0;
	@%p101 bra 	$L__BB0_186;
	ld.global.u32 	%r1706, [%rd21+200];
	xor.b32  	%r2243, %r2243, %r1706;
	ld.global.u32 	%r1707, [%rd21+204];
	xor.b32  	%r2334, %r2334, %r1707;
	ld.global.u32 	%r1708, [%rd21+208];
	xor.b32  	%r2333, %r2333, %r1708;
	ld.global.u32 	%r1709, [%rd21+212];
	xor.b32  	%r2332, %r2332, %r1709;
	ld.global.u32 	%r1710, [%rd21+216];
	xor.b32  	%r2239, %r2239, %r1710;
$L__BB0_186:
	and.b32  	%r1712, %r1632, 2048;
	setp.eq.s32 	%p102, %r1712, 0;
	@%p102 bra 	$L__BB0_188;
	ld.global.u32 	%r1713, [%rd21+220];
	xor.b32  	%r2243, %r2243, %r1713;
	ld.global.u32 	%r1714, [%rd21+224];
	xor.b32  	%r2334, %r2334, %r1714;
	ld.global.u32 	%r1715, [%rd21+228];
	xor.b32  	%r2333, %r2333, %r1715;
	ld.global.u32 	%r1716, [%rd21+232];
	xor.b32  	%r2332, %r2332, %r1716;
	ld.global.u32 	%r1717, [%rd21+236];
	xor.b32  	%r2239, %r2239, %r1717;
$L__BB0_188:
	and.b32  	%r1719, %r1632, 4096;
	setp.eq.s32 	%p103, %r1719, 0;
	@%p103 bra 	$L__BB0_190;
	ld.global.u32 	%r1720, [%rd21+240];
	xor.b32  	%r2243, %r2243, %r1720;
	ld.global.u32 	%r1721, [%rd21+244];
	xor.b32  	%r2334, %r2334, %r1721;
	ld.global.u32 	%r1722, [%rd21+248];
	xor.b32  	%r2333, %r2333, %r1722;
	ld.global.u32 	%r1723, [%rd21+252];
	xor.b32  	%r2332, %r2332, %r1723;
	ld.global.u32 	%r1724, [%rd21+256];
	xor.b32  	%r2239, %r2239, %r1724;
$L__BB0_190:
	and.b32  	%r1726, %r1632, 8192;
	setp.eq.s32 	%p104, %r1726, 0;
	@%p104 bra 	$L__BB0_192;
	ld.global.u32 	%r1727, [%rd21+260];
	xor.b32  	%r2243, %r2243, %r1727;
	ld.global.u32 	%r1728, [%rd21+264];
	xor.b32  	%r2334, %r2334, %r1728;
	ld.global.u32 	%r1729, [%rd21+268];
	xor.b32  	%r2333, %r2333, %r1729;
	ld.global.u32 	%r1730, [%rd21+272];
	xor.b32  	%r2332, %r2332, %r1730;
	ld.global.u32 	%r1731, [%rd21+276];
	xor.b32  	%r2239, %r2239, %r1731;
$L__BB0_192:
	and.b32  	%r1733, %r1632, 16384;
	setp.eq.s32 	%p105, %r1733, 0;
	@%p105 bra 	$L__BB0_194;
	ld.global.u32 	%r1734, [%rd21+280];
	xor.b32  	%r2243, %r2243, %r1734;
	ld.global.u32 	%r1735, [%rd21+284];
	xor.b32  	%r2334, %r2334, %r1735;
	ld.global.u32 	%r1736, [%rd21+288];
	xor.b32  	%r2333, %r2333, %r1736;
	ld.global.u32 	%r1737, [%rd21+292];
	xor.b32  	%r2332, %r2332, %r1737;
	ld.global.u32 	%r1738, [%rd21+296];
	xor.b32  	%r2239, %r2239, %r1738;
$L__BB0_194:
	and.b32  	%r1740, %r1632, 32768;
	setp.eq.s32 	%p106, %r1740, 0;
	@%p106 bra 	$L__BB0_196;
	ld.global.u32 	%r1741, [%rd21+300];
	xor.b32  	%r2243, %r2243, %r1741;
	ld.global.u32 	%r1742, [%rd21+304];
	xor.b32  	%r2334, %r2334, %r1742;
	ld.global.u32 	%r1743, [%rd21+308];
	xor.b32  	%r2333, %r2333, %r1743;
	ld.global.u32 	%r1744, [%rd21+312];
	xor.b32  	%r2332, %r2332, %r1744;
	ld.global.u32 	%r1745, [%rd21+316];
	xor.b32  	%r2239, %r2239, %r1745;
$L__BB0_196:
	add.s32 	%r2330, %r2330, 16;
	setp.ne.s32 	%p107, %r2330, 32;
	@%p107 bra 	$L__BB0_164;
	mad.lo.s32 	%r1746, %r2324, -31, %r759;
	add.s32 	%r2324, %r1746, 1;
	setp.ne.s32 	%p108, %r2324, 5;
	@%p108 bra 	$L__BB0_163;
	st.local.u32 	[%rd1+4], %r2243;
	st.local.v2.u32 	[%rd1+8], {%r2334, %r2333};
	st.local.v2.u32 	[%rd1+16], {%r2332, %r2239};
	setp.ne.s64 	%p109, %rd18, 3;
	@%p109 bra 	$L__BB0_236;
	mov.b32 	%r2239, 0;
	mov.u32 	%r2424, %r2239;
	mov.u32 	%r2425, %r2239;
	mov.u32 	%r2426, %r2239;
	mov.u32 	%r2243, %r2239;
	mov.u32 	%r2416, %r2239;
$L__BB0_200:
	mul.wide.u32 	%rd76, %r2416, 4;
	add.s64 	%rd77, %rd1, %rd76;
	ld.local.u32 	%r934, [%rd77+4];
	shl.b32 	%r935, %r2416, 5;
	mov.b32 	%r2422, 0;
$L__BB0_201:
	.pragma "nounroll";
	shr.u32 	%r1749, %r934, %r2422;
	and.b32  	%r1750, %r1749, 1;
	setp.eq.b32 	%p110, %r1750, 1;
	not.pred 	%p111, %p110;
	add.s32 	%r1751, %r935, %r2422;
	mul.lo.s32 	%r1752, %r1751, 5;
	mul.wide.u32 	%rd78, %r1752, 4;
	add.s64 	%rd22, %rd19, %rd78;
	@%p111 bra 	$L__BB0_203;
	ld.global.u32 	%r1753, [%rd22];
	xor.b32  	%r2243, %r2243, %r1753;
	ld.global.u32 	%r1754, [%rd22+4];
	xor.b32  	%r2426, %r2426, %r1754;
	ld.global.u32 	%r1755, [%rd22+8];
	xor.b32  	%r2425, %r2425, %r1755;
	ld.global.u32 	%r1756, [%rd22+12];
	xor.b32  	%r2424, %r2424, %r1756;
	ld.global.u32 	%r1757, [%rd22+16];
	xor.b32  	%r2239, %r2239, %r1757;
$L__BB0_203:
	and.b32  	%r1759, %r1749, 2;
	setp.eq.s32 	%p112, %r1759, 0;
	@%p112 bra 	$L__BB0_205;
	ld.global.u32 	%r1760, [%rd22+20];
	xor.b32  	%r2243, %r2243, %r1760;
	ld.global.u32 	%r1761, [%rd22+24];
	xor.b32  	%r2426, %r2426, %r1761;
	ld.global.u32 	%r1762, [%rd22+28];
	xor.b32  	%r2425, %r2425, %r1762;
	ld.global.u32 	%r1763, [%rd22+32];
	xor.b32  	%r2424, %r2424, %r1763;
	ld.global.u32 	%r1764, [%rd22+36];
	xor.b32  	%r2239, %r2239, %r1764;
$L__BB0_205:
	and.b32  	%r1766, %r1749, 4;
	setp.eq.s32 	%p113, %r1766, 0;
	@%p113 bra 	$L__BB0_207;
	ld.global.u32 	%r1767, [%rd22+40];
	xor.b32  	%r2243, %r2243, %r1767;
	ld.global.u32 	%r1768, [%rd22+44];
	xor.b32  	%r2426, %r2426, %r1768;
	ld.global.u32 	%r1769, [%rd22+48];
	xor.b32  	%r2425, %r2425, %r1769;
	ld.global.u32 	%r1770, [%rd22+52];
	xor.b32  	%r2424, %r2424, %r1770;
	ld.global.u32 	%r1771, [%rd22+56];
	xor.b32  	%r2239, %r2239, %r1771;
$L__BB0_207:
	and.b32  	%r1773, %r1749, 8;
	setp.eq.s32 	%p114, %r1773, 0;
	@%p114 bra 	$L__BB0_209;
	ld.global.u32 	%r1774, [%rd22+60];
	xor.b32  	%r2243, %r2243, %r1774;
	ld.global.u32 	%r1775, [%rd22+64];
	xor.b32  	%r2426, %r2426, %r1775;
	ld.global.u32 	%r1776, [%rd22+68];
	xor.b32  	%r2425, %r2425, %r1776;
	ld.global.u32 	%r1777, [%rd22+72];
	xor.b32  	%r2424, %r2424, %r1777;
	ld.global.u32 	%r1778, [%rd22+76];
	xor.b32  	%r2239, %r2239, %r1778;
$L__BB0_209:
	and.b32  	%r1780, %r1749, 16;
	setp.eq.s32 	%p115, %r1780, 0;
	@%p115 bra 	$L__BB0_211;
	ld.global.u32 	%r1781, [%rd22+80];
	xor.b32  	%r2243, %r2243, %r1781;
	ld.global.u32 	%r1782, [%rd22+84];
	xor.b32  	%r2426, %r2426, %r1782;
	ld.global.u32 	%r1783, [%rd22+88];
	xor.b32  	%r2425, %r2425, %r1783;
	ld.global.u32 	%r1784, [%rd22+92];
	xor.b32  	%r2424, %r2424, %r1784;
	ld.global.u32 	%r1785, [%rd22+96];
	xor.b32  	%r2239, %r2239, %r1785;
$L__BB0_211:
	and.b32  	%r1787, %r1749, 32;
	setp.eq.s32 	%p116, %r1787, 0;
	@%p116 bra 	$L__BB0_213;
	ld.global.u32 	%r1788, [%rd22+100];
	xor.b32  	%r2243, %r2243, %r1788;
	ld.global.u32 	%r1789, [%rd22+104];
	xor.b32  	%r2426, %r2426, %r1789;
	ld.global.u32 	%r1790, [%rd22+108];
	xor.b32  	%r2425, %r2425, %r1790;
	ld.global.u32 	%r1791, [%rd22+112];
	xor.b32  	%r2424, %r2424, %r1791;
	ld.global.u32 	%r1792, [%rd22+116];
	xor.b32  	%r2239, %r2239, %r1792;
$L__BB0_213:
	and.b32  	%r1794, %r1749, 64;
	setp.eq.s32 	%p117, %r1794, 0;
	@%p117 bra 	$L__BB0_215;
	ld.global.u32 	%r1795, [%rd22+120];
	xor.b32  	%r2243, %r2243, %r1795;
	ld.global.u32 	%r1796, [%rd22+124];
	xor.b32  	%r2426, %r2426, %r1796;
	ld.global.u32 	%r1797, [%rd22+128];
	xor.b32  	%r2425, %r2425, %r1797;
	ld.global.u32 	%r1798, [%rd22+132];
	xor.b32  	%r2424, %r2424, %r1798;
	ld.global.u32 	%r1799, [%rd22+136];
	xor.b32  	%r2239, %r2239, %r1799;
$L__BB0_215:
	and.b32  	%r1801, %r1749, 128;
	setp.eq.s32 	%p118, %r1801, 0;
	@%p118 bra 	$L__BB0_217;
	ld.global.u32 	%r1802, [%rd22+140];
	xor.b32  	%r2243, %r2243, %r1802;
	ld.global.u32 	%r1803, [%rd22+144];
	xor.b32  	%r2426, %r2426, %r1803;
	ld.global.u32 	%r1804, [%rd22+148];
	xor.b32  	%r2425, %r2425, %r1804;
	ld.global.u32 	%r1805, [%rd22+152];
	xor.b32  	%r2424, %r2424, %r1805;
	ld.global.u32 	%r1806, [%rd22+156];
	xor.b32  	%r2239, %r2239, %r1806;
$L__BB0_217:
	and.b32  	%r1808, %r1749, 256;
	setp.eq.s32 	%p119, %r1808, 0;
	@%p119 bra 	$L__BB0_219;
	ld.global.u32 	%r1809, [%rd22+160];
	xor.b32  	%r2243, %r2243, %r1809;
	ld.global.u32 	%r1810, [%rd22+164];
	xor.b32  	%r2426, %r2426, %r1810;
	ld.global.u32 	%r1811, [%rd22+168];
	xor.b32  	%r2425, %r2425, %r1811;
	ld.global.u32 	%r1812, [%rd22+172];
	xor.b32  	%r2424, %r2424, %r1812;
	ld.global.u32 	%r1813, [%rd22+176];
	xor.b32  	%r2239, %r2239, %r1813;
$L__BB0_219:
	and.b32  	%r1815, %r1749, 512;
	setp.eq.s32 	%p120, %r1815, 0;
	@%p120 bra 	$L__BB0_221;
	ld.global.u32 	%r1816, [%rd22+180];
	xor.b32  	%r2243, %r2243, %r1816;
	ld.global.u32 	%r1817, [%rd22+184];
	xor.b32  	%r2426, %r2426, %r1817;
	ld.global.u32 	%r1818, [%rd22+188];
	xor.b32  	%r2425, %r2425, %r1818;
	ld.global.u32 	%r1819, [%rd22+192];
	xor.b32  	%r2424, %r2424, %r1819;
	ld.global.u32 	%r1820, [%rd22+196];
	xor.b32  	%r2239, %r2239, %r1820;
$L__BB0_221:
	and.b32  	%r1822, %r1749, 1024;
	setp.eq.s32 	%p121, %r1822, 0;
	@%p121 bra 	$L__BB0_223;
	ld.global.u32 	%r1823, [%rd22+200];
	xor.b32  	%r2243, %r2243, %r1823;
	ld.global.u32 	%r1824, [%rd22+204];
	xor.b32  	%r2426, %r2426, %r1824;
	ld.global.u32 	%r1825, [%rd22+208];
	xor.b32  	%r2425, %r2425, %r1825;
	ld.global.u32 	%r1826, [%rd22+212];
	xor.b32  	%r2424, %r2424, %r1826;
	ld.global.u32 	%r1827, [%rd22+216];
	xor.b32  	%r2239, %r2239, %r1827;
$L__BB0_223:
	and.b32  	%r1829, %r1749, 2048;
	setp.eq.s32 	%p122, %r1829, 0;
	@%p122 bra 	$L__BB0_225;
	ld.global.u32 	%r1830, [%rd22+220];
	xor.b32  	%r2243, %r2243, %r1830;
	ld.global.u32 	%r1831, [%rd22+224];
	xor.b32  	%r2426, %r2426, %r1831;
	ld.global.u32 	%r1832, [%rd22+228];
	xor.b32  	%r2425, %r2425, %r1832;
	ld.global.u32 	%r1833, [%rd22+232];
	xor.b32  	%r2424, %r2424, %r1833;
	ld.global.u32 	%r1834, [%rd22+236];
	xor.b32  	%r2239, %r2239, %r1834;
$L__BB0_225:
	and.b32  	%r1836, %r1749, 4096;
	setp.eq.s32 	%p123, %r1836, 0;
	@%p123 bra 	$L__BB0_227;
	ld.global.u32 	%r1837, [%rd22+240];
	xor.b32  	%r2243, %r2243, %r1837;
	ld.global.u32 	%r1838, [%rd22+244];
	xor.b32  	%r2426, %r2426, %r1838;
	ld.global.u32 	%r1839, [%rd22+248];
	xor.b32  	%r2425, %r2425, %r1839;
	ld.global.u32 	%r1840, [%rd22+252];
	xor.b32  	%r2424, %r2424, %r1840;
	ld.global.u32 	%r1841, [%rd22+256];
	xor.b32  	%r2239, %r2239, %r1841;
$L__BB0_227:
	and.b32  	%r1843, %r1749, 8192;
	setp.eq.s32 	%p124, %r1843, 0;
	@%p124 bra 	$L__BB0_229;
	ld.global.u32 	%r1844, [%rd22+260];
	xor.b32  	%r2243, %r2243, %r1844;
	ld.global.u32 	%r1845, [%rd22+264];
	xor.b32  	%r2426, %r2426, %r1845;
	ld.global.u32 	%r1846, [%rd22+268];
	xor.b32  	%r2425, %r2425, %r1846;
	ld.global.u32 	%r1847, [%rd22+272];
	xor.b32  	%r2424, %r2424, %r1847;
	ld.global.u32 	%r1848, [%rd22+276];
	xor.b32  	%r2239, %r2239, %r1848;
$L__BB0_229:
	and.b32  	%r1850, %r1749, 16384;
	setp.eq.s32 	%p125, %r1850, 0;
	@%p125 bra 	$L__BB0_231;
	ld.global.u32 	%r1851, [%rd22+280];
	xor.b32  	%r2243, %r2243, %r1851;
	ld.global.u32 	%r1852, [%rd22+284];
	xor.b32  	%r2426, %r2426, %r1852;
	ld.global.u32 	%r1853, [%rd22+288];
	xor.b32  	%r2425, %r2425, %r1853;
	ld.global.u32 	%r1854, [%rd22+292];
	xor.b32  	%r2424, %r2424, %r1854;
	ld.global.u32 	%r1855, [%rd22+296];
	xor.b32  	%r2239, %r2239, %r1855;
$L__BB0_231:
	and.b32  	%r1857, %r1749, 32768;
	setp.eq.s32 	%p126, %r1857, 0;
	@%p126 bra 	$L__BB0_233;
	ld.global.u32 	%r1858, [%rd22+300];
	xor.b32  	%r2243, %r2243, %r1858;
	ld.global.u32 	%r1859, [%rd22+304];
	xor.b32  	%r2426, %r2426, %r1859;
	ld.global.u32 	%r1860, [%rd22+308];
	xor.b32  	%r2425, %r2425, %r1860;
	ld.global.u32 	%r1861, [%rd22+312];
	xor.b32  	%r2424, %r2424, %r1861;
	ld.global.u32 	%r1862, [%rd22+316];
	xor.b32  	%r2239, %r2239, %r1862;
$L__BB0_233:
	add.s32 	%r2422, %r2422, 16;
	setp.ne.s32 	%p127, %r2422, 32;
	@%p127 bra 	$L__BB0_201;
	mad.lo.s32 	%r1863, %r2416, -31, %r935;
	add.s32 	%r2416, %r1863, 1;
	setp.ne.s32 	%p128, %r2416, 5;
	@%p128 bra 	$L__BB0_200;
	st.local.u32 	[%rd1+4], %r2243;
	st.local.v2.u32 	[%rd1+8], {%r2426, %r2425};
	st.local.v2.u32 	[%rd1+16], {%r2424, %r2239};
$L__BB0_236:
	shr.u64 	%rd137, %rd17, 2;
	add.s32 	%r2226, %r2226, 1;
	setp.gt.u64 	%p129, %rd17, 3;
	@%p129 bra 	$L__BB0_124;
$L__BB0_237:
	shr.u32 	%r1864, %r2243, 2;
	xor.b32  	%r1865, %r1864, %r2243;
	shl.b32 	%r1866, %r2239, 4;
	shl.b32 	%r1867, %r1865, 1;
	xor.b32  	%r1868, %r1867, %r1866;
	xor.b32  	%r1869, %r1868, %r1865;
	xor.b32  	%r1870, %r1869, %r2239;
	add.s32 	%r1871, %r570, %r1870;
	add.s32 	%r1872, %r1871, 362437;
	cvt.u64.u32 	%rd24, %r1872;
	add.s32 	%r1873, %r1936, %r2210;
	cvt.u64.u32 	%rd79, %r1873;
	add.s64 	%rd25, %rd79, -2;
	and.b64  	%rd80, %rd25, -4294967296;
	setp.ne.s64 	%p130, %rd80, 0;
	@%p130 bra 	$L__BB0_239;
	cvt.u32.u64 	%r1874, %rd25;
	cvt.u32.u64 	%r1875, %rd24;
	rem.u32 	%r1876, %r1875, %r1874;
	cvt.u64.u32 	%rd138, %r1876;
	bra.uni 	$L__BB0_240;
$L__BB0_239:
	rem.u64 	%rd138, %rd24, %rd25;
$L__BB0_240:
	add.s64 	%rd139, %rd138, 2;
	mov.b64 	%rd144, 1;
	mov.u64 	%rd141, %rd14;
$L__BB0_241:
	mov.u64 	%rd32, %rd141;
	or.b64  	%rd82, %rd139, %rd12;
	and.b64  	%rd83, %rd82, -4294967296;
	setp.ne.s64 	%p131, %rd83, 0;
	@%p131 bra 	$L__BB0_243;
	cvt.u32.u64 	%r1877, %rd12;
	cvt.u32.u64 	%r1878, %rd139;
	rem.u32 	%r1879, %r1878, %r1877;
	cvt.u64.u32 	%rd142, %r1879;
	bra.uni 	$L__BB0_244;
$L__BB0_243:
	rem.u64 	%rd142, %rd139, %rd12;
$L__BB0_244:
	and.b64  	%rd84, %rd32, 1;
	setp.eq.b64 	%p132, %rd84, 1;
	not.pred 	%p133, %p132;
	@%p133 bra 	$L__BB0_248;
	mul.lo.s64 	%rd36, %rd142, %rd144;
	or.b64  	%rd85, %rd36, %rd12;
	and.b64  	%rd86, %rd85, -4294967296;
	setp.ne.s64 	%p134, %rd86, 0;
	@%p134 bra 	$L__BB0_247;
	cvt.u32.u64 	%r1880, %rd12;
	cvt.u32.u64 	%r1881, %rd36;
	rem.u32 	%r1882, %r1881, %r1880;
	cvt.u64.u32 	%rd144, %r1882;
	bra.uni 	$L__BB0_248;
$L__BB0_247:
	rem.u64 	%rd144, %rd36, %rd12;
$L__BB0_248:
	shr.u64 	%rd141, %rd32, 1;
	mul.lo.s64 	%rd139, %rd142, %rd142;
	setp.gt.u64 	%p135, %rd32, 1;
	@%p135 bra 	$L__BB0_241;
	setp.eq.s64 	%p136, %rd144, 1;
	setp.eq.s64 	%p137, %rd144, %rd13;
	or.pred  	%p138, %p136, %p137;
	@%p138 bra 	$L__BB0_257;
	mov.u64 	%rd145, %rd14;
$L__BB0_251:
	setp.eq.s64 	%p139, %rd145, %rd13;
	@%p139 bra 	$L__BB0_272;
	mul.lo.s64 	%rd44, %rd144, %rd144;
	or.b64  	%rd87, %rd44, %rd12;
	and.b64  	%rd88, %rd87, -4294967296;
	setp.ne.s64 	%p140, %rd88, 0;
	@%p140 bra 	$L__BB0_254;
	cvt.u32.u64 	%r1883, %rd12;
	cvt.u32.u64 	%r1884, %rd44;
	rem.u32 	%r1885, %r1884, %r1883;
	cvt.u64.u32 	%rd144, %r1885;
	bra.uni 	$L__BB0_255;
$L__BB0_254:
	rem.u64 	%rd144, %rd44, %rd12;
$L__BB0_255:
	setp.eq.s64 	%p141, %rd144, 1;
	@%p141 bra 	$L__BB0_272;
	shl.b64 	%rd145, %rd145, 1;
	setp.eq.s64 	%p142, %rd144, %rd13;
	@%p142 bra 	$L__BB0_257;
	bra.uni 	$L__BB0_251;
$L__BB0_257:
	add.s32 	%r2223, %r2223, 1;
	setp.ne.s32 	%p143, %r2223, 5;
	@%p143 bra 	$L__BB0_122;
$L__BB0_258:
	shl.b32 	%r1886, %r2216, 3;
	mov.u32 	%r1887, sharedPrimes;
	add.s32 	%r1888, %r1887, %r1886;
	st.shared.u64 	[%r1888], %rd12;
	mov.u32 	%r1889, %ntid.x;
	add.s32 	%r2216, %r2216, %r1889;
	setp.lt.s32 	%p144, %r2216, %r1127;
	@%p144 bra 	$L__BB0_116;
$L__BB0_259:
	bar.sync 	0;
	mov.u32 	%r1890, %tid.x;
	setp.ne.s32 	%p145, %r1890, 0;
	setp.lt.s32 	%p146, %r1127, 1;
	or.pred  	%p147, %p145, %p146;
	@%p147 bra 	$L__BB0_271;
	ld.param.u64 	%rd134, [_Z14generatePrimesPyi_param_0];
	cvta.to.global.u64 	%rd49, %rd134;
	and.b32  	%r1111, %r1127, 7;
	setp.lt.u32 	%p148, %r1127, 8;
	mov.b32 	%r2511, 0;
	@%p148 bra 	$L__BB0_263;
	and.b32  	%r2511, %r1127, 2147483640;
	neg.s32 	%r2509, %r2511;
	mov.u32 	%r1893, sharedPrimes;
	add.s32 	%r2507, %r1893, 32;
	add.s32 	%r2508, %r2, 3;
$L__BB0_262:
	.pragma "nounroll";
	ld.shared.v2.u64 	{%rd89, %rd90}, [%r2507+-32];
	add.s32 	%r1894, %r2508, -3;
	mul.wide.u32 	%rd91, %r1894, 8;
	add.s64 	%rd92, %rd49, %rd91;
	st.global.u64 	[%rd92], %rd89;
	add.s32 	%r1895, %r2508, -2;
	mul.wide.u32 	%rd93, %r1895, 8;
	add.s64 	%rd94, %rd49, %rd93;
	st.global.u64 	[%rd94], %rd90;
	ld.shared.v2.u64 	{%rd95, %rd96}, [%r2507+-16];
	add.s32 	%r1896, %r2508, -1;
	mul.wide.u32 	%rd97, %r1896, 8;
	add.s64 	%rd98, %rd49, %rd97;
	st.global.u64 	[%rd98], %rd95;
	add.s32 	%r1897, %r2508, 4;
	mul.wide.u32 	%rd99, %r2508, 8;
	add.s64 	%rd100, %rd49, %rd99;
	st.global.u64 	[%rd100], %rd96;
	ld.shared.v2.u64 	{%rd101, %rd102}, [%r2507];
	add.s32 	%r1898, %r2508, 1;
	mul.wide.u32 	%rd103, %r1898, 8;
	add.s64 	%rd104, %rd49, %rd103;
	st.global.u64 	[%rd104], %rd101;
	add.s32 	%r1899, %r2508, 2;
	mul.wide.u32 	%rd105, %r1899, 8;
	add.s64 	%rd106, %rd49, %rd105;
	st.global.u64 	[%rd106], %rd102;
	ld.shared.v2.u64 	{%rd107, %rd108}, [%r2507+16];
	add.s32 	%r1900, %r2508, 3;
	mul.wide.u32 	%rd109, %r1900, 8;
	add.s64 	%rd110, %rd49, %rd109;
	st.global.u64 	[%rd110], %rd107;
	mul.wide.u32 	%rd111, %r1897, 8;
	add.s64 	%rd112, %rd49, %rd111;
	st.global.u64 	[%rd112], %rd108;
	add.s32 	%r2509, %r2509, 8;
	add.s32 	%r2508, %r2508, 8;
	add.s32 	%r2507, %r2507, 64;
	setp.ne.s32 	%p149, %r2509, 0;
	@%p149 bra 	$L__BB0_262;
$L__BB0_263:
	setp.eq.s32 	%p150, %r1111, 0;
	@%p150 bra 	$L__BB0_271;
	and.b32  	%r1122, %r1127, 3;
	setp.lt.u32 	%p151, %r1111, 4;
	@%p151 bra 	$L__BB0_266;
	shl.b32 	%r1901, %r2511, 3;
	mov.u32 	%r1902, sharedPrimes;
	add.s32 	%r1903, %r1902, %r1901;
	ld.shared.u64 	%rd113, [%r1903];
	add.s32 	%r1904, %r2511, %r2;
	mul.wide.u32 	%rd114, %r1904, 8;
	add.s64 	%rd115, %rd49, %rd114;
	st.global.u64 	[%rd115], %rd113;
	ld.shared.u64 	%rd116, [%r1903+8];
	add.s32 	%r1905, %r1904, 1;
	mul.wide.u32 	%rd117, %r1905, 8;
	add.s64 	%rd118, %rd49, %rd117;
	st.global.u64 	[%rd118], %rd116;
	ld.shared.u64 	%rd119, [%r1903+16];
	add.s32 	%r1906, %r1904, 2;
	mul.wide.u32 	%rd120, %r1906, 8;
	add.s64 	%rd121, %rd49, %rd120;
	st.global.u64 	[%rd121], %rd119;
	ld.shared.u64 	%rd122, [%r1903+24];
	add.s32 	%r1907, %r1904, 3;
	mul.wide.u32 	%rd123, %r1907, 8;
	add.s64 	%rd124, %rd49, %rd123;
	st.global.u64 	[%rd124], %rd122;
	add.s32 	%r2511, %r2511, 4;
$L__BB0_266:
	setp.eq.s32 	%p152, %r1122, 0;
	@%p152 bra 	$L__BB0_271;
	setp.eq.s32 	%p153, %r1122, 1;
	@%p153 bra 	$L__BB0_269;
	shl.b32 	%r1908, %r2511, 3;
	mov.u32 	%r1909, sharedPrimes;
	add.s32 	%r1910, %r1909, %r1908;
	ld.shared.u64 	%rd125, [%r1910];
	add.s32 	%r1911, %r2511, %r2;
	mul.wide.u32 	%rd126, %r1911, 8;
	add.s64 	%rd127, %rd49, %rd126;
	st.global.u64 	[%rd127], %rd125;
	ld.shared.u64 	%rd128, [%r1910+8];
	add.s32 	%r1912, %r1911, 1;
	mul.wide.u32 	%rd129, %r1912, 8;
	add.s64 	%rd130, %rd49, %rd129;
	st.global.u64 	[%rd130], %rd128;
	add.s32 	%r2511, %r2511, 2;
$L__BB0_269:
	and.b32  	%r1913, %r1127, 1;
	setp.eq.b32 	%p154, %r1913, 1;
	not.pred 	%p155, %p154;
	@%p155 bra 	$L__BB0_271;
	shl.b32 	%r1914, %r2511, 3;
	mov.u32 	%r1915, sharedPrimes;
	add.s32 	%r1916, %r1915, %r1914;
	ld.shared.u64 	%rd131, [%r1916];
	add.s32 	%r1917, %r2511, %r2;
	mul.wide.u32 	%rd132, %r1917, 8;
	add.s64 	%rd133, %rd49, %rd132;
	st.global.u64 	[%rd133], %rd131;
$L__BB0_271:
	ret;
$L__BB0_272:
	mov.u32 	%r2222, %r1940;
	bra.uni 	$L__BB0_117;

}


// ===== COMPILED SASS (sm_100) =====

	.target	sm_100

	.elftype	@"ET_EXEC"


//--------------------- .note.nv.tkinfo           --------------------------
	.section	.note.nv.tkinfo,"",@"SHT_NOTE"
	.sectionflags	@"SHF_NOTE_NV_TKINFO"
	.tkinfo
        /*0018*/ 	.word	0x00000002
        /*0030*/ 	.string	""
        /*0030*/ 	.string	"ptxas"
        /*0030*/ 	.string	"Cuda compilation tools, release 13.0, V13.0.88"
        /*0030*/ 	.string	"Build cuda_13.0.r13.0/compiler.36424714_0"
        /*0030*/ 	.string	"-arch sm_100 -m 64 "



//--------------------- .note.nv.cuinfo           --------------------------
	.section	.note.nv.cuinfo,"",@"SHT_NOTE"
	.sectionflags	@"SHF_NOTE_NV_CUINFO"
        /*0018*/ 	.short	0x0002
        /*001a*/ 	.short	0x0064
        /*001c*/ 	.short	0x0082
	.zero		2


//--------------------- .nv.info                  --------------------------
	.section	.nv.info,"",@"SHT_CUDA_INFO"
	.align	4


	//----- nvinfo : EIATTR_REGCOUNT
	.align		4
        /*0000*/ 	.byte	0x04, 0x2f
        /*0002*/ 	.short	(.L_10 - .L_9)
	.align		4
.L_9:
        /*0004*/ 	.word	index@(_Z14generatePrimesPyi)
        /*0008*/ 	.word	0x00000028


	//----- nvinfo : EIATTR_FRAME_SIZE
	.align		4
.L_10:
        /*000c*/ 	.byte	0x04, 0x11
        /*000e*/ 	.short	(.L_12 - .L_11)
	.align		4
.L_11:
        /*0010*/ 	.word	index@($__internal_0_$__cuda_sm20_rem_u64)
        /*0014*/ 	.word	0x00000060


	//----- nvinfo : EIATTR_FRAME_SIZE
	.align		4
.L_12:
        /*0018*/ 	.byte	0x04, 0x11
        /*001a*/ 	.short	(.L_14 - .L_13)
	.align		4
.L_13:
        /*001c*/ 	.word	index@(_Z14generatePrimesPyi)
        /*0020*/ 	.word	0x00000060


	//----- nvinfo : EIATTR_MIN_STACK_SIZE
	.align		4
.L_14:
        /*0024*/ 	.byte	0x04, 0x12
        /*0026*/ 	.short	(.L_16 - .L_15)
	.align		4
.L_15:
        /*0028*/ 	.word	index@(_Z14generatePrimesPyi)
        /*002c*/ 	.word	0x00000060
.L_16:


//--------------------- .nv.compat                --------------------------
	.section	.nv.compat,"",@"SHT_CUDA_COMPAT_INFO"
	.align	4
        /*0000*/ 	.byte	0x02, 0x09, 0x00, 0x00, 0x02, 0x02, 0x01, 0x00, 0x02, 0x05, 0x05, 0x00, 0x03, 0x07, 0x01, 0x01
        /*0010*/ 	.byte	0x02, 0x03, 0x00, 0x00, 0x02, 0x06, 0x01, 0x00, 0x04, 0x0b, 0x08, 0x00, 0x09, 0x00, 0x00, 0x00
        /*0020*/ 	.byte	0x00, 0x00, 0x00, 0x00


//--------------------- .nv.info._Z14generatePrimesPyi --------------------------
	.section	.nv.info._Z14generatePrimesPyi,"",@"SHT_CUDA_INFO"
	.sectionflags	@""
	.align	4


	//----- nvinfo : EIATTR_CUDA_API_VERSION
	.align		4
        /*0000*/ 	.byte	0x04, 0x37
        /*0002*/ 	.short	(.L_18 - .L_17)
.L_17:
        /*0004*/ 	.word	0x00000082


	//----- nvinfo : EIATTR_KPARAM_INFO
	.align		4
.L_18:
        /*0008*/ 	.byte	0x04, 0x17
        /*000a*/ 	.short	(.L_20 - .L_19)
.L_19:
        /*000c*/ 	.word	0x00000000
        /*0010*/ 	.short	0x0001
        /*0012*/ 	.short	0x0008
        /*0014*/ 	.byte	0x00, 0xf0, 0x11, 0x00


	//----- nvinfo : EIATTR_KPARAM_INFO
	.align		4
.L_20:
        /*0018*/ 	.byte	0x04, 0x17
        /*001a*/ 	.short	(.L_22 - .L_21)
.L_21:
        /*001c*/ 	.word	0x00000000
        /*0020*/ 	.short	0x0000
        /*0022*/ 	.short	0x0000
        /*0024*/ 	.byte	0x00, 0xf5, 0x21, 0x00


	//----- nvinfo : EIATTR_SPARSE_MMA_MASK
	.align		4
.L_22:
        /*0028*/ 	.byte	0x03, 0x50
        /*002a*/ 	.short	0x0000


	//----- nvinfo : EIATTR_MAXREG_COUNT
	.align		4
        /*002c*/ 	.byte	0x03, 0x1b
        /*002e*/ 	.short	0x00ff


	//----- nvinfo : EIATTR_NUM_BARRIERS
	.align		4
        /*0030*/ 	.byte	0x02, 0x4c
        /*0032*/ 	.byte	0x01
	.zero		1


	//----- nvinfo : EIATTR_MERCURY_ISA_VERSION
	.align		4
        /*0034*/ 	.byte	0x03, 0x5f
        /*0036*/ 	.short	0x0101


	//----- nvinfo : EIATTR_VRC_CTA_INIT_COUNT
	.align		4
        /*0038*/ 	.byte	0x02, 0x4a
	.zero		1
	.zero		1


	//----- nvinfo : EIATTR_EXIT_INSTR_OFFSETS
	.align		4
        /*003c*/ 	.byte	0x04, 0x1c
        /*003e*/ 	.short	(.L_24 - .L_23)


	//   ....[0]....
.L_23:
        /*0040*/ 	.word	0x00005c90


	//   ....[1]....
        /*0044*/ 	.word	0x00005fb0


	//   ....[2]....
        /*0048*/ 	.word	0x00006160


	//   ....[3]....
        /*004c*/ 	.word	0x000062a0


	//   ....[4]....
        /*0050*/ 	.word	0x00006340


	//----- nvinfo : EIATTR_CRS_STACK_SIZE
	.align		4
.L_24:
        /*0054*/ 	.byte	0x04, 0x1e
        /*0056*/ 	.short	(.L_26 - .L_25)
.L_25:
        /*0058*/ 	.word	0x00000000


	//----- nvinfo : EIATTR_CBANK_PARAM_SIZE
	.align		4
.L_26:
        /*005c*/ 	.byte	0x03, 0x19
        /*005e*/ 	.short	0x000c


	//----- nvinfo : EIATTR_PARAM_CBANK
	.align		4
        /*0060*/ 	.byte	0x04, 0x0a
        /*0062*/ 	.short	(.L_28 - .L_27)
	.align		4
.L_27:
        /*0064*/ 	.word	index@(.nv.constant0._Z14generatePrimesPyi)
        /*0068*/ 	.short	0x0380
        /*006a*/ 	.short	0x000c


	//----- nvinfo : EIATTR_SW_WAR
	.align		4
.L_28:
        /*006c*/ 	.byte	0x04, 0x36
        /*006e*/ 	.short	(.L_30 - .L_29)
.L_29:
        /*0070*/ 	.word	0x00000008
.L_30:


//--------------------- .nv.callgraph             --------------------------
	.section	.nv.callgraph,"",@"SHT_CUDA_CALLGRAPH"
	.align	4
	.sectionentsize	8
	.align		4
        /*0000*/ 	.word	0x00000000
	.align		4
        /*0004*/ 	.word	0xffffffff
	.align		4
        /*0008*/ 	.word	0x00000000
	.align		4
        /*000c*/ 	.word	0xfffffffe
	.align		4
        /*0010*/ 	.word	0x00000000
	.align		4
        /*0014*/ 	.word	0xfffffffd
	.align		4
        /*0018*/ 	.word	0x00000000
	.align		4
        /*001c*/ 	.word	0xfffffffc


//--------------------- .nv.constant4             --------------------------
	.section	.nv.constant4,"a",@progbits
	.align	8
	.align		8
.nv.constant4:
        /*0000*/ 	.dword	precalc_xorwow_matrix
	.align		8
        /*0008*/ 	.dword	precalc_xorwow_offset_matrix
	.align		8
        /*0010*/ 	.dword	mrg32k3aM1
	.align		8
        /*0018*/ 	.dword	mrg32k3aM2
	.align		8
        /*0020*/ 	.dword	mrg32k3aM1SubSeq
	.align		8
        /*0028*/ 	.dword	mrg32k3aM2SubSeq
	.align		8
        /*0030*/ 	.dword	mrg32k3aM1Seq
	.align		8
        /*0038*/ 	.dword	mrg32k3aM2Seq


//--------------------- .nv.constant3             --------------------------
	.section	.nv.constant3,"a",@progbits
	.align	8
.nv.constant3:
	.type		__cr_lgamma_table,@object
	.size		__cr_lgamma_table,(.L_8 - __cr_lgamma_table)
__cr_lgamma_table:
        /*0000*/ 	.byte	0x00, 0x00, 0x00, 0x00, 0x00, 0x00, 0x00, 0x00, 0x00, 0x00, 0x00, 0x00, 0x00, 0x00, 0x00, 0x00
        /*0010*/ 	.byte	0xef, 0x39, 0xfa, 0xfe, 0x42, 0x2e, 0xe6, 0x3f, 0x02, 0x20, 0x2a, 0xfa, 0x0b, 0xab, 0xfc, 0x3f
        /*0020*/ 	.byte	0xf9, 0x2c, 0x92, 0x7c, 0xa7, 0x6c, 0x09, 0x40, 0xc9, 0x79, 0x44, 0x3c, 0x64, 0x26, 0x13, 0x40
        /*0030*/ 	.byte	0xca, 0x01, 0xcf, 0x3a, 0x27, 0x51, 0x1a, 0x40, 0x30, 0xcc, 0x2d, 0xf3, 0xe1, 0x0c, 0x21, 0x40
        /*0040*/ 	.byte	0x0d, 0xb7, 0xfc, 0x82, 0x8e, 0x35, 0x25, 0x40
.L_8:


//--------------------- .text._Z14generatePrimesPyi --------------------------
	.section	.text._Z14generatePrimesPyi,"ax",@progbits
	.align	128
        .global         _Z14generatePrimesPyi
        .type           _Z14generatePrimesPyi,@function
        .size           _Z14generatePrimesPyi,(.L_x_59 - _Z14generatePrimesPyi)
        .other          _Z14generatePrimesPyi,@"STO_CUDA_ENTRY STV_DEFAULT"
_Z14generatePrimesPyi:
.text._Z14generatePrimesPyi:
[----:B------:R-:W0:Y:S02]  /*0000*/  LDC R1, c[0x0][0x37c] ;  /* 0x0000df00ff017b82 */ /* 0x000e240000000800 */
[----:B0-----:R-:W-:Y:S01]  /*0010*/  VIADD R1, R1, 0xffffffa0 ;  /* 0xffffffa001017836 */ /* 0x001fe20000000000 */
[----:B------:R-:W0:Y:S04]  /*0020*/  LDCU.64 UR8, c[0x0][0x358] ;  /* 0x00006b00ff0877ac */ /* 0x000e280008000a00 */
[----:B------:R-:W-:Y:S02]  /*0030*/  R2UR UR11, R1 ;  /* 0x00000000010b72ca */ /* 0x000fe400000e0000 */
[----:B------:R-:W-:Y:S01]  /*0040*/  CS2R R2, SR_CLOCKLO ;  /* 0x0000000000027805 */ /* 0x000fe20000015000 */
[----:B------:R-:W1:Y:S01]  /*0050*/  S2R R0, SR_TID.X ;  /* 0x0000000000007919 */ /* 0x000e620000002100 */
[----:B------:R-:W2:Y:S01]  /*0060*/  S2UR UR6, SR_CTAID.X ;  /* 0x00000000000679c3 */ /* 0x000ea20000002500 */
[----:B------:R-:W2:Y:S03]  /*0070*/  LDCU UR4, c[0x0][0x360] ;  /* 0x00006c00ff0477ac */ /* 0x000ea60008000800 */
[----:B------:R-:W-:Y:S01]  /*0080*/  LOP3.LUT R2, R2, 0xaad26b49, RZ, 0x3c, !PT ;  /* 0xaad26b4902027812 */ /* 0x000fe200078e3cff */
[----:B------:R-:W-:Y:S01]  /*0090*/  BSSY.RECONVERGENT B0, `(.L_x_0) ;  /* 0x0000264000007945 */ /* 0x000fe20003800200 */
[----:B------:R-:W-:-:S03]  /*00a0*/  LOP3.LUT R3, R3, 0xf7dcefdd, RZ, 0x3c, !PT ;  /* 0xf7dcefdd03037812 */ /* 0x000fc600078e3cff */
[----:B------:R-:W-:Y:S02]  /*00b0*/  IMAD R7, R2, 0x4182bed5, RZ ;  /* 0x4182bed502077824 */ /* 0x000fe400078e02ff */
[----:B------:R-:W-:Y:S02]  /*00c0*/  IMAD R6, R3, -0x658354e5, RZ ;  /* 0x9a7cab1b03067824 */ /* 0x000fe400078e02ff */
[C---:B------:R-:W-:Y:S01]  /*00d0*/  VIADD R3, R7.reuse, 0x75bcd15 ;  /* 0x075bcd1507037836 */ /* 0x040fe20000000000 */
[C---:B------:R-:W-:Y:S01]  /*00e0*/  LOP3.LUT R4, R7.reuse, 0x159a55e5, RZ, 0x3c, !PT ;  /* 0x159a55e507047812 */ /* 0x040fe200078e3cff */
[C---:B------:R-:W-:Y:S01]  /*00f0*/  VIADD R5, R6.reuse, 0x1f123bb5 ;  /* 0x1f123bb506057836 */ /* 0x040fe20000000000 */
[C---:B------:R-:W-:Y:S01]  /*0100*/  IADD3 R2, PT, PT, R7.reuse, 0x64f0c9, R6 ;  /* 0x0064f0c907027810 */ /* 0x040fe20007ffe006 */
[----:B------:R-:W-:Y:S01]  /*0110*/  VIADD R7, R7, 0x583f19 ;  /* 0x00583f1907077836 */ /* 0x000fe20000000000 */
[----:B------:R-:W-:Y:S02]  /*0120*/  LOP3.LUT R6, R6, 0x5491333, RZ, 0x3c, !PT ;  /* 0x0549133306067812 */ /* 0x000fe400078e3cff */
[----:B------:R3:W-:Y:S04]  /*0130*/  STL.64 [R1+0x38], R4 ;  /* 0x0000380401007387 */ /* 0x0007e80000100a00 */
[----:B------:R3:W-:Y:S01]  /*0140*/  STL.64 [R1+0x30], R2 ;  /* 0x0000300201007387 */ /* 0x0007e20000100a00 */
[----:B--2---:R-:W-:-:S03]  /*0150*/  UIMAD UR6, UR6, UR4, URZ ;  /* 0x00000004060672a4 */ /* 0x004fc6000f8e02ff */
[----:B------:R3:W-:Y:S03]  /*0160*/  STL.64 [R1+0x40], R6 ;  /* 0x0000400601007387 */ /* 0x0007e60000100a00 */
[----:B-1----:R-:W-:-:S05]  /*0170*/  VIADD R8, R0, UR6 ;  /* 0x0000000600087c36 */ /* 0x002fca0008000000 */
[----:B------:R-:W-:-:S13]  /*0180*/  ISETP.NE.AND P0, PT, R8, RZ, PT ;  /* 0x000000ff0800720c */ /* 0x000fda0003f05270 */
[----:B0--3--:R-:W-:Y:S05]  /*0190*/  @!P0 BRA `(.L_x_1) ;  /* 0x00000024004c8947 */ /* 0x009fea0003800000 */
[----:B------:R-:W-:Y:S01]  /*01a0*/  IMAD.MOV.U32 R14, RZ, RZ, R8 ;  /* 0x000000ffff0e7224 */ /* 0x000fe200078e0008 */
[----:B------:R-:W-:Y:S01]  /*01b0*/  CS2R R10, SRZ ;  /* 0x00000000000a7805 */ /* 0x000fe2000001ff00 */
[----:B------:R-:W-:-:S07]  /*01c0*/  VIADD R12, R1, 0x30 ;  /* 0x00000030010c7836 */ /* 0x000fce0000000000 */
.L_x_10:
[----:B------:R-:W-:Y:S01]  /*01d0*/  LOP3.LUT R19, R14, 0x3, RZ, 0xc0, !PT ;  /* 0x000000030e137812 */ /* 0x000fe200078ec0ff */
[----:B------:R-:W-:Y:S03]  /*01e0*/  BSSY.RECONVERGENT B1, `(.L_x_2) ;  /* 0x0000248000017945 */ /* 0x000fe60003800200 */
[----:B------:R-:W-:-:S04]  /*01f0*/  ISETP.NE.U32.AND P0, PT, R19, RZ, PT ;  /* 0x000000ff1300720c */ /* 0x000fc80003f05070 */
[----:B------:R-:W-:-:S13]  /*0200*/  ISETP.NE.AND.EX P0, PT, RZ, RZ, PT, P0 ;  /* 0x000000ffff00720c */ /* 0x000fda0003f05300 */
[----:B012---:R-:W-:Y:S05]  /*0210*/  @!P0 BRA `(.L_x_3) ;  /* 0x0000002400108947 */ /* 0x007fea0003800000 */
[----:B------:R-:W0:Y:S01]  /*0220*/  LDC.64 R8, c[0x4][RZ] ;  /* 0x01000000ff087b82 */ /* 0x000e220000000a00 */
[----:B------:R-:W-:Y:S02]  /*0230*/  CS2R R6, SRZ ;  /* 0x0000000000067805 */ /* 0x000fe4000001ff00 */
[----:B------:R-:W-:Y:S01]  /*0240*/  CS2R R4, SRZ ;  /* 0x0000000000047805 */ /* 0x000fe2000001ff00 */
[----:B------:R-:W-:Y:S01]  /*0250*/  IMAD.MOV.U32 R3, RZ, RZ, RZ ;  /* 0x000000ffff037224 */ /* 0x000fe200078e00ff */
[----:B------:R-:W-:Y:S01]  /*0260*/  UMOV UR4, URZ ;  /* 0x000000ff00047c82 */ /* 0x000fe20008000000 */
[----:B0-----:R-:W-:-:S07]  /*0270*/  IMAD.WIDE.U32 R8, R10, 0xc80, R8 ;  /* 0x00000c800a087825 */ /* 0x001fce00078e0008 */
.L_x_5:
[----:B------:R-:W-:-:S04]  /*0280*/  IMAD.U32 R13, RZ, RZ, UR4 ;  /* 0x00000004ff0d7e24 */ /* 0x000fc8000f8e00ff */
[----:B------:R-:W-:-:S06]  /*0290*/  IMAD R13, R13, 0x4, R12 ;  /* 0x000000040d0d7824 */ /* 0x000fcc00078e020c */
[----:B------:R-:W5:Y:S01]  /*02a0*/  LDL R13, [R13+0x4] ;  /* 0x000004000d0d7983 */ /* 0x000f620000100800 */
[----:B------:R-:W-:Y:S01]  /*02b0*/  USHF.L.U32 UR10, UR4, 0x5, URZ ;  /* 0x00000005040a7899 */ /* 0x000fe200080006ff */
[----:B------:R-:W-:-:S11]  /*02c0*/  UMOV UR5, URZ ;  /* 0x000000ff00057c82 */ /* 0x000fd60008000000 */
.L_x_4:
[----:B-----5:R-:W-:Y:S01]  /*02d0*/  SHF.R.U32.HI R28, RZ, UR5, R13 ;  /* 0x00000005ff1c7c19 */ /* 0x020fe2000801160d */
[----:B------:R-:W-:-:S03]  /*02e0*/  UIADD3 UR7, UPT, UPT, UR10, UR5, URZ ;  /* 0x000000050a077290 */ /* 0x000fc6000fffe0ff */
[----:B------:R-:W-:Y:S01]  /*02f0*/  LOP3.LUT R15, R28, 0x1, RZ, 0xc0, !PT ;  /* 0x000000011c0f7812 */ /* 0x000fe200078ec0ff */
[----:B------:R-:W-:-:S03]  /*0300*/  UIMAD UR7, UR7, 0x5, URZ ;  /* 0x00000005070778a4 */ /* 0x000fc6000f8e02ff */
[----:B------:R-:W-:-:S03]  /*0310*/  ISETP.NE.U32.AND P0, PT, R15, 0x1, PT ;  /* 0x000000010f00780c */ /* 0x000fc60003f05070 */
[----:B------:R-:W-:Y:S01]  /*0320*/  IMAD.U32 R17, RZ, RZ, UR7 ;  /* 0x00000007ff117e24 */ /* 0x000fe2000f8e00ff */
[----:B------:R-:W-:-:S03]  /*0330*/  R2P PR, R28, 0x7e ;  /* 0x0000007e1c007804 */ /* 0x000fc60000000000 */
[----:B------:R-:W-:-:S06]  /*0340*/  IMAD.WIDE.U32 R16, R17, 0x4, R8 ;  /* 0x0000000411107825 */ /* 0x000fcc00078e0008 */
[----:B------:R-:W2:Y:S04]  /*0350*/  @!P0 LDG.E R20, desc[UR8][R16.64+0x10] ;  /* 0x0000100810148981 */ /* 0x000ea8000c1e1900 */
[----:B------:R-:W3:Y:S04]  /*0360*/  @P1 LDG.E R22, desc[UR8][R16.64+0x24] ;  /* 0x0000240810161981 */ /* 0x000ee8000c1e1900 */
[----:B------:R-:W4:Y:S04]  /*0370*/  @!P0 LDG.E R18, desc[UR8][R16.64] ;  /* 0x0000000810128981 */ /* 0x000f28000c1e1900 */
[----:B------:R-:W4:Y:S04]  /*0380*/  @!P0 LDG.E R15, desc[UR8][R16.64+0x4] ;  /* 0x00000408100f8981 */ /* 0x000f28000c1e1900 */
[----:B------:R-:W4:Y:S04]  /*0390*/  @P2 LDG.E R24, desc[UR8][R16.64+0x38] ;  /* 0x0000380810182981 */ /* 0x000f28000c1e1900 */
        /* <DEDUP_REMOVED lines=10> */
[----:B------:R-:W4:Y:S01]  /*0440*/  @P6 LDG.E R36, desc[UR8][R16.64+0x88] ;  /* 0x0000880810246981 */ /* 0x000f22000c1e1900 */
[----:B--2---:R-:W-:-:S03]  /*0450*/  @!P0 LOP3.LUT R7, R7, R20, RZ, 0x3c, !PT ;  /* 0x0000001407078212 */ /* 0x004fc600078e3cff */
[----:B------:R-:W2:Y:S01]  /*0460*/  @P1 LDG.E R20, desc[UR8][R16.64+0x14] ;  /* 0x0000140810141981 */ /* 0x000ea2000c1e1900 */
[----:B---3--:R-:W-:-:S03]  /*0470*/  @P1 LOP3.LUT R7, R7, R22, RZ, 0x3c, !PT ;  /* 0x0000001607071212 */ /* 0x008fc600078e3cff */
[----:B------:R-:W3:Y:S01]  /*0480*/  @P1 LDG.E R22, desc[UR8][R16.64+0x1c] ;  /* 0x00001c0810161981 */ /* 0x000ee2000c1e1900 */
[----:B----4-:R-:W-:-:S03]  /*0490*/  @!P0 LOP3.LUT R3, R3, R18, RZ, 0x3c, !PT ;  /* 0x0000001203038212 */ /* 0x010fc600078e3cff */
[----:B------:R-:W4:Y:S01]  /*04a0*/  @!P0 LDG.E R18, desc[UR8][R16.64+0x8] ;  /* 0x0000080810128981 */ /* 0x000f22000c1e1900 */
[----:B------:R-:W-:-:S03]  /*04b0*/  @!P0 LOP3.LUT R4, R4, R15, RZ, 0x3c, !PT ;  /* 0x0000000f04048212 */ /* 0x000fc600078e3cff */
[----:B------:R-:W3:Y:S01]  /*04c0*/  @!P0 LDG.E R15, desc[UR8][R16.64+0xc] ;  /* 0x00000c08100f8981 */ /* 0x000ee2000c1e1900 */
[----:B------:R-:W-:-:S03]  /*04d0*/  @P2 LOP3.LUT R7, R7, R24, RZ, 0x3c, !PT ;  /* 0x0000001807072212 */ /* 0x000fc600078e3cff */
[----:B------:R-:W3:Y:S01]  /*04e0*/  @P2 LDG.E R24, desc[UR8][R16.64+0x28] ;  /* 0x0000280810182981 */ /* 0x000ee2000c1e1900 */
        /* <DEDUP_REMOVED lines=12> */
[----:B--2---:R-:W-:-:S03]  /*05b0*/  @P1 LOP3.LUT R3, R3, R20, RZ, 0x3c, !PT ;  /* 0x0000001403031212 */ /* 0x004fc600078e3cff */
[----:B------:R-:W2:Y:S01]  /*05c0*/  @P5 LDG.E R20, desc[UR8][R16.64+0x64] ;  /* 0x0000640810145981 */ /* 0x000ea2000c1e1900 */
[----:B----4-:R-:W-:-:S03]  /*05d0*/  @!P0 LOP3.LUT R5, R5, R18, RZ, 0x3c, !PT ;  /* 0x0000001205058212 */ /* 0x010fc600078e3cff */
[----:B------:R-:W4:Y:S01]  /*05e0*/  @P4 LDG.E R18, desc[UR8][R16.64+0x58] ;  /* 0x0000580810124981 */ /* 0x000f22000c1e1900 */
[----:B---3--:R-:W-:Y:S02]  /*05f0*/  @!P0 LOP3.LUT R6, R6, R15, RZ, 0x3c, !PT ;  /* 0x0000000f06068212 */ /* 0x008fe400078e3cff */
[----:B------:R-:W-:Y:S01]  /*0600*/  LOP3.LUT P0, RZ, R28, 0x80, RZ, 0xc0, !PT ;  /* 0x000000801cff7812 */ /* 0x000fe2000780c0ff */
[----:B------:R-:W3:Y:S01]  /*0610*/  @P4 LDG.E R15, desc[UR8][R16.64+0x54] ;  /* 0x00005408100f4981 */ /* 0x000ee2000c1e1900 */
[----:B------:R-:W-:Y:S02]  /*0620*/  @P1 LOP3.LUT R5, R5, R22, RZ, 0x3c, !PT ;  /* 0x0000001605051212 */ /* 0x000fe400078e3cff */
[----:B------:R-:W-:Y:S01]  /*0630*/  @P1 LOP3.LUT R6, R6, R23, RZ, 0x3c, !PT ;  /* 0x0000001706061212 */ /* 0x000fe200078e3cff */
[----:B------:R-:W3:Y:S01]  /*0640*/  @P5 LDG.E R22, desc[UR8][R16.64+0x6c] ;  /* 0x00006c0810165981 */ /* 0x000ee2000c1e1900 */
[----:B------:R-:W-:-:S03]  /*0650*/  @P2 LOP3.LUT R3, R3, R24, RZ, 0x3c, !PT ;  /* 0x0000001803032212 */ /* 0x000fc600078e3cff */
[----:B------:R-:W3:Y:S01]  /*0660*/  @P5 LDG.E R23, desc[UR8][R16.64+0x68] ;  /* 0x0000680810175981 */ /* 0x000ee2000c1e1900 */
[----:B------:R-:W-:Y:S02]  /*0670*/  @P2 LOP3.LUT R5, R5, R26, RZ, 0x3c, !PT ;  /* 0x0000001a05052212 */ /* 0x000fe400078e3cff */
[----:B------:R-:W-:Y:S01]  /*0680*/  @P2 LOP3.LUT R6, R6, R27, RZ, 0x3c, !PT ;  /* 0x0000001b06062212 */ /* 0x000fe200078e3cff */
[----:B------:R-:W3:Y:S01]  /*0690*/  @P6 LDG.E R24, desc[UR8][R16.64+0x78] ;  /* 0x0000780810186981 */ /* 0x000ee2000c1e1900 */
[----:B------:R-:W-:-:S03]  /*06a0*/  @P3 LOP3.LUT R3, R3, R30, RZ, 0x3c, !PT ;  /* 0x0000001e03033212 */ /* 0x000fc600078e3cff */
[----:B------:R-:W3:Y:S01]  /*06b0*/  @P6 LDG.E R27, desc[UR8][R16.64+0x7c] ;  /* 0x00007c08101b6981 */ /* 0x000ee2000c1e1900 */
[----:B------:R-:W-:-:S03]  /*06c0*/  @P3 LOP3.LUT R5, R5, R32, RZ, 0x3c, !PT ;  /* 0x0000002005053212 */ /* 0x000fc600078e3cff */
[----:B------:R-:W3:Y:S01]  /*06d0*/  @P6 LDG.E R26, desc[UR8][R16.64+0x80] ;  /* 0x00008008101a6981 */ /* 0x000ee2000c1e1900 */
[----:B------:R-:W-:Y:S02]  /*06e0*/  @P3 LOP3.LUT R6, R6, R31, RZ, 0x3c, !PT ;  /* 0x0000001f06063212 */ /* 0x000fe400078e3cff */
[----:B------:R-:W-:Y:S01]  /*06f0*/  @P4 LOP3.LUT R3, R3, R34, RZ, 0x3c, !PT ;  /* 0x0000002203034212 */ /* 0x000fe200078e3cff */
[----:B------:R-:W3:Y:S04]  /*0700*/  @P0 LDG.E R30, desc[UR8][R16.64+0x8c] ;  /* 0x00008c08101e0981 */ /* 0x000ee8000c1e1900 */
[----:B------:R-:W3:Y:S04]  /*0710*/  @P0 LDG.E R31, desc[UR8][R16.64+0x90] ;  /* 0x00009008101f0981 */ /* 0x000ee8000c1e1900 */
[----:B------:R-:W3:Y:S04]  /*0720*/  @P0 LDG.E R32, desc[UR8][R16.64+0x94] ;  /* 0x0000940810200981 */ /* 0x000ee8000c1e1900 */
[----:B------:R-:W3:Y:S04]  /*0730*/  @P0 LDG.E R33, desc[UR8][R16.64+0x98] ;  /* 0x0000980810210981 */ /* 0x000ee8000c1e1900 */
[----:B------:R-:W3:Y:S01]  /*0740*/  @P0 LDG.E R34, desc[UR8][R16.64+0x9c] ;  /* 0x00009c0810220981 */ /* 0x000ee2000c1e1900 */
[----:B------:R-:W-:-:S04]  /*0750*/  @P4 LOP3.LUT R6, R6, R21, RZ, 0x3c, !PT ;  /* 0x0000001506064212 */ /* 0x000fc800078e3cff */
[----:B------:R-:W-:Y:S02]  /*0760*/  @P5 LOP3.LUT R6, R6, R25, RZ, 0x3c, !PT ;  /* 0x0000001906065212 */ /* 0x000fe400078e3cff */
[----:B------:R-:W-:Y:S02]  /*0770*/  @P6 LOP3.LUT R7, R7, R36, RZ, 0x3c, !PT ;  /* 0x0000002407076212 */ /* 0x000fe400078e3cff */
[----:B------:R-:W-:Y:S02]  /*0780*/  @P6 LOP3.LUT R6, R6, R29, RZ, 0x3c, !PT ;  /* 0x0000001d06066212 */ /* 0x000fe400078e3cff */
[----:B--2---:R-:W-:Y:S02]  /*0790*/  @P5 LOP3.LUT R3, R3, R20, RZ, 0x3c, !PT ;  /* 0x0000001403035212 */ /* 0x004fe400078e3cff */
[----:B----4-:R-:W-:Y:S02]  /*07a0*/  @P4 LOP3.LUT R5, R5, R18, RZ, 0x3c, !PT ;  /* 0x0000001205054212 */ /* 0x010fe400078e3cff */
[----:B---3--:R-:W-:-:S02]  /*07b0*/  @P4 LOP3.LUT R4, R4, R15, RZ, 0x3c, !PT ;  /* 0x0000000f04044212 */ /* 0x008fc400078e3cff */
[----:B------:R-:W-:Y:S02]  /*07c0*/  @P5 LOP3.LUT R5, R5, R22, RZ, 0x3c, !PT ;  /* 0x0000001605055212 */ /* 0x000fe400078e3cff */
[----:B------:R-:W-:Y:S02]  /*07d0*/  @P5 LOP3.LUT R4, R4, R23, RZ, 0x3c, !PT ;  /* 0x0000001704045212 */ /* 0x000fe400078e3cff */
[----:B------:R-:W-:Y:S02]  /*07e0*/  @P6 LOP3.LUT R3, R3, R24, RZ, 0x3c, !PT ;  /* 0x0000001803036212 */ /* 0x000fe400078e3cff */
[----:B------:R-:W-:Y:S02]  /*07f0*/  @P6 LOP3.LUT R4, R4, R27, RZ, 0x3c, !PT ;  /* 0x0000001b04046212 */ /* 0x000fe400078e3cff */
[----:B------:R-:W-:Y:S02]  /*0800*/  @P6 LOP3.LUT R5, R5, R26, RZ, 0x3c, !PT ;  /* 0x0000001a05056212 */ /* 0x000fe400078e3cff */
[----:B------:R-:W-:-:S02]  /*0810*/  @P0 LOP3.LUT R3, R3, R30, RZ, 0x3c, !PT ;  /* 0x0000001e03030212 */ /* 0x000fc400078e3cff */
[----:B------:R-:W-:Y:S02]  /*0820*/  @P0 LOP3.LUT R4, R4, R31, RZ, 0x3c, !PT ;  /* 0x0000001f04040212 */ /* 0x000fe400078e3cff */
[----:B------:R-:W-:Y:S02]  /*0830*/  @P0 LOP3.LUT R5, R5, R32, RZ, 0x3c, !PT ;  /* 0x0000002005050212 */ /* 0x000fe400078e3cff */
[----:B------:R-:W-:Y:S02]  /*0840*/  @P0 LOP3.LUT R6, R6, R33, RZ, 0x3c, !PT ;  /* 0x0000002106060212 */ /* 0x000fe400078e3cff */
[----:B------:R-:W-:Y:S02]  /*0850*/  @P0 LOP3.LUT R7, R7, R34, RZ, 0x3c, !PT ;  /* 0x0000002207070212 */ /* 0x000fe400078e3cff */
[----:B------:R-:W-:-:S13]  /*0860*/  R2P PR, R28.B1, 0x7f ;  /* 0x0000007f1c007804 */ /* 0x000fda0000001000 */
[----:B------:R-:W2:Y:S04]  /*0870*/  @P0 LDG.E R22, desc[UR8][R16.64+0xb0] ;  /* 0x0000b00810160981 */ /* 0x000ea8000c1e1900 */
[----:B------:R-:W3:Y:S04]  /*0880*/  @P1 LDG.E R24, desc[UR8][R16.64+0xc4] ;  /* 0x0000c40810181981 */ /* 0x000ee8000c1e1900 */
        /* <DEDUP_REMOVED lines=15> */
[----:B--2---:R-:W-:-:S03]  /*0980*/  @P0 LOP3.LUT R7, R7, R22, RZ, 0x3c, !PT ;  /* 0x0000001607070212 */ /* 0x004fc600078e3cff */
[----:B------:R-:W2:Y:S01]  /*0990*/  @P0 LDG.E R22, desc[UR8][R16.64+0xa8] ;  /* 0x0000a80810160981 */ /* 0x000ea2000c1e1900 */
[----:B---3--:R-:W-:-:S03]  /*09a0*/  @P1 LOP3.LUT R7, R7, R24, RZ, 0x3c, !PT ;  /* 0x0000001807071212 */ /* 0x008fc600078e3cff */
[----:B------:R-:W3:Y:S01]  /*09b0*/  @P1 LDG.E R24, desc[UR8][R16.64+0xb4] ;  /* 0x0000b40810181981 */ /* 0x000ee2000c1e1900 */
[----:B----4-:R-:W-:-:S03]  /*09c0*/  @P2 LOP3.LUT R7, R7, R26, RZ, 0x3c, !PT ;  /* 0x0000001a07072212 */ /* 0x010fc600078e3cff */
[----:B------:R-:W4:Y:S01]  /*09d0*/  @P1 LDG.E R26, desc[UR8][R16.64+0xbc] ;  /* 0x0000bc08101a1981 */ /* 0x000f22000c1e1900 */
[----:B------:R-:W-:-:S03]  /*09e0*/  @P3 LOP3.LUT R7, R7, R30, RZ, 0x3c, !PT ;  /* 0x0000001e07073212 */ /* 0x000fc600078e3cff */
        /* <DEDUP_REMOVED lines=15> */
[----:B------:R-:W-:Y:S02]  /*0ae0*/  @P5 LOP3.LUT R7, R7, R36, RZ, 0x3c, !PT ;  /* 0x0000002407075212 */ /* 0x000fe400078e3cff */
[----:B------:R-:W-:Y:S02]  /*0af0*/  @P2 LOP3.LUT R6, R6, R31, RZ, 0x3c, !PT ;  /* 0x0000001f06062212 */ /* 0x000fe400078e3cff */
[----:B------:R-:W4:Y:S01]  /*0b00*/  @P6 LDG.E R31, desc[UR8][R16.64+0x11c] ;  /* 0x00011c08101f6981 */ /* 0x000f22000c1e1900 */
[----:B------:R-:W-:-:S03]  /*0b10*/  @P3 LOP3.LUT R4, R4, R15, RZ, 0x3c, !PT ;  /* 0x0000000f04043212 */ /* 0x000fc600078e3cff */
[----:B------:R-:W4:Y:S01]  /*0b20*/  @P6 LDG.E R15, desc[UR8][R16.64+0x124] ;  /* 0x00012408100f6981 */ /* 0x000f22000c1e1900 */
[----:B------:R-:W-:Y:S02]  /*0b30*/  @P6 LOP3.LUT R7, R7, R33, RZ, 0x3c, !PT ;  /* 0x0000002107076212 */ /* 0x000fe400078e3cff */
[----:B--2---:R-:W-:Y:S02]  /*0b40*/  @P0 LOP3.LUT R5, R5, R22, RZ, 0x3c, !PT ;  /* 0x0000001605050212 */ /* 0x004fe400078e3cff */
[----:B------:R-:W-:Y:S01]  /*0b50*/  LOP3.LUT P0, RZ, R28, 0x8000, RZ, 0xc0, !PT ;  /* 0x000080001cff7812 */ /* 0x000fe2000780c0ff */
[----:B------:R-:W2:Y:S01]  /*0b60*/  @P4 LDG.E R22, desc[UR8][R16.64+0xf8] ;  /* 0x0000f80810164981 */ /* 0x000ea2000c1e1900 */
[----:B---3--:R-:W-:-:S03]  /*0b70*/  @P1 LOP3.LUT R3, R3, R24, RZ, 0x3c, !PT ;  /* 0x0000001803031212 */ /* 0x008fc600078e3cff */
[----:B------:R-:W3:Y:S01]  /*0b80*/  @P5 LDG.E R24, desc[UR8][R16.64+0x104] ;  /* 0x0001040810185981 */ /* 0x000ee2000c1e1900 */
[----:B----4-:R-:W-:-:S03]  /*0b90*/  @P1 LOP3.LUT R5, R5, R26, RZ, 0x3c, !PT ;  /* 0x0000001a05051212 */ /* 0x010fc600078e3cff */
[----:B------:R-:W4:Y:S01]  /*0ba0*/  @P5 LDG.E R26, desc[UR8][R16.64+0x10c] ;  /* 0x00010c08101a5981 */ /* 0x000f22000c1e1900 */
[----:B------:R-:W-:Y:S02]  /*0bb0*/  @P2 LOP3.LUT R3, R3, R30, RZ, 0x3c, !PT ;  /* 0x0000001e03032212 */ /* 0x000fe400078e3cff */
[----:B------:R-:W-:Y:S01]  /*0bc0*/  @P2 LOP3.LUT R5, R5, R32, RZ, 0x3c, !PT ;  /* 0x0000002005052212 */ /* 0x000fe200078e3cff */
[----:B------:R-:W4:Y:S01]  /*0bd0*/  @P6 LDG.E R28, desc[UR8][R16.64+0x118] ;  /* 0x00011808101c6981 */ /* 0x000f22000c1e1900 */
[----:B------:R-:W-:-:S03]  /*0be0*/  @P3 LOP3.LUT R3, R3, R34, RZ, 0x3c, !PT ;  /* 0x0000002203033212 */ /* 0x000fc600078e3cff */
[----:B------:R-:W4:Y:S01]  /*0bf0*/  @P6 LDG.E R30, desc[UR8][R16.64+0x120] ;  /* 0x00012008101e6981 */ /* 0x000f22000c1e1900 */
[----:B------:R-:W-:-:S03]  /*0c00*/  @P3 LOP3.LUT R5, R5, R18, RZ, 0x3c, !PT ;  /* 0x0000001205053212 */ /* 0x000fc600078e3cff */
[----:B------:R-:W4:Y:S04]  /*0c10*/  @P0 LDG.E R32, desc[UR8][R16.64+0x12c] ;  /* 0x00012c0810200981 */ /* 0x000f28000c1e1900 */
[----:B------:R-:W4:Y:S04]  /*0c20*/  @P0 LDG.E R33, desc[UR8][R16.64+0x130] ;  /* 0x0001300810210981 */ /* 0x000f28000c1e1900 */
[----:B------:R-:W4:Y:S04]  /*0c30*/  @P0 LDG.E R18, desc[UR8][R16.64+0x134] ;  /* 0x0001340810120981 */ /* 0x000f28000c1e1900 */
[----:B------:R-:W4:Y:S04]  /*0c40*/  @P0 LDG.E R34, desc[UR8][R16.64+0x13c] ;  /* 0x00013c0810220981 */ /* 0x000f28000c1e1900 */
[----:B------:R-:W4:Y:S01]  /*0c50*/  @P0 LDG.E R35, desc[UR8][R16.64+0x138] ;  /* 0x0001380810230981 */ /* 0x000f22000c1e1900 */
[----:B------:R-:W-:Y:S01]  /*0c60*/  @P3 LOP3.LUT R6, R6, R21, RZ, 0x3c, !PT ;  /* 0x0000001506063212 */ /* 0x000fe200078e3cff */
[----:B------:R-:W-:Y:S01]  /*0c70*/  UIADD3 UR5, UPT, UPT, UR5, 0x10, URZ ;  /* 0x0000001005057890 */ /* 0x000fe2000fffe0ff */
[----:B------:R-:W-:-:S02]  /*0c80*/  @P4 LOP3.LUT R3, R3, R20, RZ, 0x3c, !PT ;  /* 0x0000001403034212 */ /* 0x000fc400078e3cff */
[----:B------:R-:W-:Y:S01]  /*0c90*/  @P4 LOP3.LUT R4, R4, R23, RZ, 0x3c, !PT ;  /* 0x0000001704044212 */ /* 0x000fe200078e3cff */
[----:B------:R-:W-:Y:S01]  /*0ca0*/  UISETP.NE.AND UP0, UPT, UR5, 0x20, UPT ;  /* 0x000000200500788c */ /* 0x000fe2000bf05270 */
[----:B------:R-:W-:Y:S02]  /*0cb0*/  @P4 LOP3.LUT R6, R6, R25, RZ, 0x3c, !PT ;  /* 0x0000001906064212 */ /* 0x000fe400078e3cff */
[----:B------:R-:W-:Y:S02]  /*0cc0*/  @P5 LOP3.LUT R4, R4, R27, RZ, 0x3c, !PT ;  /* 0x0000001b04045212 */ /* 0x000fe400078e3cff */
[----:B------:R-:W-:Y:S02]  /*0cd0*/  @P5 LOP3.LUT R6, R6, R29, RZ, 0x3c, !PT ;  /* 0x0000001d06065212 */ /* 0x000fe400078e3cff */
[----:B------:R-:W-:Y:S02]  /*0ce0*/  @P6 LOP3.LUT R4, R4, R31, RZ, 0x3c, !PT ;  /* 0x0000001f04046212 */ /* 0x000fe400078e3cff */
[----:B------:R-:W-:-:S02]  /*0cf0*/  @P6 LOP3.LUT R6, R6, R15, RZ, 0x3c, !PT ;  /* 0x0000000f06066212 */ /* 0x000fc400078e3cff */
[----:B--2---:R-:W-:Y:S02]  /*0d00*/  @P4 LOP3.LUT R5, R5, R22, RZ, 0x3c, !PT ;  /* 0x0000001605054212 */ /* 0x004fe400078e3cff */
[----:B---3--:R-:W-:Y:S02]  /*0d10*/  @P5 LOP3.LUT R3, R3, R24, RZ, 0x3c, !PT ;  /* 0x0000001803035212 */ /* 0x008fe400078e3cff */
[----:B----4-:R-:W-:Y:S02]  /*0d20*/  @P5 LOP3.LUT R5, R5, R26, RZ, 0x3c, !PT ;  /* 0x0000001a05055212 */ /* 0x010fe400078e3cff */
[----:B------:R-:W-:Y:S02]  /*0d30*/  @P6 LOP3.LUT R3, R3, R28, RZ, 0x3c, !PT ;  /* 0x0000001c03036212 */ /* 0x000fe400078e3cff */
[----:B------:R-:W-:Y:S02]  /*0d40*/  @P6 LOP3.LUT R5, R5, R30, RZ, 0x3c, !PT ;  /* 0x0000001e05056212 */ /* 0x000fe400078e3cff */
[----:B------:R-:W-:-:S02]  /*0d50*/  @P0 LOP3.LUT R3, R3, R32, RZ, 0x3c, !PT ;  /* 0x0000002003030212 */ /* 0x000fc400078e3cff */
[----:B------:R-:W-:Y:S02]  /*0d60*/  @P0 LOP3.LUT R4, R4, R33, RZ, 0x3c, !PT ;  /* 0x0000002104040212 */ /* 0x000fe400078e3cff */
[----:B------:R-:W-:Y:S02]  /*0d70*/  @P0 LOP3.LUT R5, R5, R18, RZ, 0x3c, !PT ;  /* 0x0000001205050212 */ /* 0x000fe400078e3cff */
[----:B------:R-:W-:Y:S02]  /*0d80*/  @P0 LOP3.LUT R7, R7, R34, RZ, 0x3c, !PT ;  /* 0x0000002207070212 */ /* 0x000fe400078e3cff */
[----:B------:R-:W-:Y:S01]  /*0d90*/  @P0 LOP3.LUT R6, R6, R35, RZ, 0x3c, !PT ;  /* 0x0000002306060212 */ /* 0x000fe200078e3cff */
[----:B------:R-:W-:Y:S06]  /*0da0*/  BRA.U UP0, `(.L_x_4) ;  /* 0xfffffff500487547 */ /* 0x000fec000b83ffff */
[----:B------:R-:W-:-:S04]  /*0db0*/  UIADD3 UR4, UPT, UPT, UR4, 0x1, URZ ;  /* 0x0000000104047890 */ /* 0x000fc8000fffe0ff */
[----:B------:R-:W-:-:S09]  /*0dc0*/  UISETP.NE.AND UP0, UPT, UR4, 0x5, UPT ;  /* 0x000000050400788c */ /* 0x000fd2000bf05270 */
[----:B------:R-:W-:Y:S05]  /*0dd0*/  BRA.U UP0, `(.L_x_5) ;  /* 0xfffffff500287547 */ /* 0x000fea000b83ffff */
[----:B------:R0:W-:Y:S01]  /*0de0*/  STL [R1+0x34], R3 ;  /* 0x0000340301007387 */ /* 0x0001e20000100800 */
[----:B------:R-:W-:-:S03]  /*0df0*/  ISETP.NE.U32.AND P0, PT, R19, 0x1, PT ;  /* 0x000000011300780c */ /* 0x000fc60003f05070 */
[----:B------:R0:W-:Y:S01]  /*0e00*/  STL.64 [R1+0x38], R4 ;  /* 0x0000380401007387 */ /* 0x0001e20000100a00 */
[----:B------:R-:W-:-:S03]  /*0e10*/  ISETP.NE.AND.EX P0, PT, RZ, RZ, PT, P0 ;  /* 0x000000ffff00720c */ /* 0x000fc60003f05300 */
[----:B------:R0:W-:Y:S10]  /*0e20*/  STL.64 [R1+0x40], R6 ;  /* 0x0000400601007387 */ /* 0x0001f40000100a00 */
[----:B------:R-:W-:Y:S05]  /*0e30*/  @!P0 BRA `(.L_x_3) ;  /* 0x0000001800088947 */ /* 0x000fea0003800000 */
[----:B------:R-:W-:Y:S01]  /*0e40*/  UMOV UR4, URZ ;  /* 0x000000ff00047c82 */ /* 0x000fe20008000000 */
[----:B------:R-:W-:Y:S01]  /*0e50*/  UMOV UR5, URZ ;  /* 0x000000ff00057c82 */ /* 0x000fe20008000000 */
[----:B0-----:R-:W-:Y:S02]  /*0e60*/  IMAD.MOV.U32 R3, RZ, RZ, RZ ;  /* 0x000000ffff037224 */ /* 0x001fe400078e00ff */
[----:B------:R-:W-:Y:S02]  /*0e70*/  IMAD.U32 R7, RZ, RZ, UR4 ;  /* 0x00000004ff077e24 */ /* 0x000fe4000f8e00ff */
[----:B------:R-:W-:Y:S02]  /*0e80*/  IMAD.U32 R6, RZ, RZ, UR5 ;  /* 0x00000005ff067e24 */ /* 0x000fe4000f8e00ff */
[----:B------:R-:W-:Y:S02]  /*0e90*/  IMAD.U32 R5, RZ, RZ, UR4 ;  /* 0x00000004ff057e24 */ /* 0x000fe4000f8e00ff */
[----:B------:R-:W-:-:S07]  /*0ea0*/  IMAD.U32 R4, RZ, RZ, UR5 ;  /* 0x00000005ff047e24 */ /* 0x000fce000f8e00ff */
.L_x_7:
[----:B------:R-:W-:-:S04]  /*0eb0*/  IMAD.U32 R13, RZ, RZ, UR4 ;  /* 0x00000004ff0d7e24 */ /* 0x000fc8000f8e00ff */
[----:B------:R-:W-:-:S06]  /*0ec0*/  IMAD R13, R13, 0x4, R12 ;  /* 0x000000040d0d7824 */ /* 0x000fcc00078e020c */
[----:B------:R-:W5:Y:S01]  /*0ed0*/  LDL R13, [R13+0x4] ;  /* 0x000004000d0d7983 */ /* 0x000f620000100800 */
[----:B------:R-:W-:Y:S01]  /*0ee0*/  USHF.L.U32 UR10, UR4, 0x5, URZ ;  /* 0x00000005040a7899 */ /* 0x000fe200080006ff */
[----:B------:R-:W-:-:S11]  /*0ef0*/  UMOV UR5, URZ ;  /* 0x000000ff00057c82 */ /* 0x000fd60008000000 */
.L_x_6:
        /* <DEDUP_REMOVED lines=182> */
[----:B------:R-:W-:Y:S05]  /*1a60*/  @P0 BRA `(.L_x_3) ;  /* 0x0000000800fc0947 */ /* 0x000fea0003800000 */
[----:B------:R-:W-:Y:S01]  /*1a70*/  UMOV UR4, URZ ;  /* 0x000000ff00047c82 */ /* 0x000fe20008000000 */
[----:B------:R-:W-:Y:S01]  /*1a80*/  UMOV UR5, URZ ;  /* 0x000000ff00057c82 */ /* 0x000fe20008000000 */
[----:B------:R-:W-:Y:S02]  /*1a90*/  IMAD.MOV.U32 R13, RZ, RZ, RZ ;  /* 0x000000ffff0d7224 */ /* 0x000fe400078e00ff */
[----:B-1----:R-:W-:Y:S02]  /*1aa0*/  IMAD.MOV.U32 R3, RZ, RZ, RZ ;  /* 0x000000ffff037224 */ /* 0x002fe400078e00ff */
[----:B------:R-:W-:Y:S02]  /*1ab0*/  IMAD.U32 R7, RZ, RZ, UR4 ;  /* 0x00000004ff077e24 */ /* 0x000fe4000f8e00ff */
[----:B------:R-:W-:Y:S02]  /*1ac0*/  IMAD.U32 R6, RZ, RZ, UR5 ;  /* 0x00000005ff067e24 */ /* 0x000fe4000f8e00ff */
[----:B------:R-:W-:-:S02]  /*1ad0*/  IMAD.U32 R5, RZ, RZ, UR4 ;  /* 0x00000004ff057e24 */ /* 0x000fc4000f8e00ff */
[----:B------:R-:W-:-:S07]  /*1ae0*/  IMAD.U32 R4, RZ, RZ, UR5 ;  /* 0x00000005ff047e24 */ /* 0x000fce000f8e00ff */
.L_x_9:
[----:B------:R-:W-:-:S06]  /*1af0*/  IMAD R15, R13, 0x4, R12 ;  /* 0x000000040d0f7824 */ /* 0x000fcc00078e020c */
[----:B------:R-:W5:Y:S01]  /*1b00*/  LDL R15, [R15+0x4] ;  /* 0x000004000f0f7983 */ /* 0x000f620000100800 */
[----:B------:R-:W-:Y:S01]  /*1b10*/  IMAD.SHL.U32 R18, R13, 0x20, RZ ;  /* 0x000000200d127824 */ /* 0x000fe200078e00ff */
[----:B------:R-:W-:-:S06]  /*1b20*/  UMOV UR4, URZ ;  /* 0x000000ff00047c82 */ /* 0x000fcc0008000000 */
.L_x_8:
[----:B-----5:R-:W-:Y:S01]  /*1b30*/  SHF.R.U32.HI R25, RZ, UR4, R15 ;  /* 0x00000004ff197c19 */ /* 0x020fe2000801160f */
[----:B------:R-:W-:-:S03]  /*1b40*/  VIADD R16, R18, UR4 ;  /* 0x0000000412107c36 */ /* 0x000fc60008000000 */
[----:B------:R-:W-:-:S04]  /*1b50*/  LOP3.LUT R17, R25, 0x1, RZ, 0xc0, !PT ;  /* 0x0000000119117812 */ /* 0x000fc800078ec0ff */
[----:B------:R-:W-:Y:S01]  /*1b60*/  ISETP.NE.U32.AND P0, PT, R17, 0x1, PT ;  /* 0x000000011100780c */ /* 0x000fe20003f05070 */
[----:B------:R-:W-:-:S03]  /*1b70*/  IMAD R17, R16, 0x5, RZ ;  /* 0x0000000510117824 */ /* 0x000fc600078e02ff */
[----:B------:R-:W-:Y:S01]  /*1b80*/  R2P PR, R25, 0x7e ;  /* 0x0000007e19007804 */ /* 0x000fe20000000000 */
[----:B------:R-:W-:-:S08]  /*1b90*/  IMAD.WIDE.U32 R16, R17, 0x4, R8 ;  /* 0x0000000411107825 */ /* 0x000fd000078e0008 */
[----:B------:R-:W2:Y:S04]  /*1ba0*/  @!P0 LDG.E R24, desc[UR8][R16.64+0x10] ;  /* 0x0000100810188981 */ /* 0x000ea8000c1e1900 */
[----:B------:R-:W3:Y:S04]  /*1bb0*/  @P1 LDG.E R26, desc[UR8][R16.64+0x24] ;  /* 0x00002408101a1981 */ /* 0x000ee8000c1e1900 */
[----:B------:R-:W4:Y:S04]  /*1bc0*/  @P2 LDG.E R28, desc[UR8][R16.64+0x38] ;  /* 0x00003808101c2981 */ /* 0x000f28000c1e1900 */
[----:B------:R-:W4:Y:S04]  /*1bd0*/  @!P0 LDG.E R20, desc[UR8][R16.64] ;  /* 0x0000000810148981 */ /* 0x000f28000c1e1900 */
[----:B------:R-:W4:Y:S04]  /*1be0*/  @!P0 LDG.E R19, desc[UR8][R16.64+0x4] ;  /* 0x0000040810138981 */ /* 0x000f28000c1e1900 */
[----:B------:R-:W4:Y:S04]  /*1bf0*/  @P3 LDG.E R30, desc[UR8][R16.64+0x4c] ;  /* 0x00004c08101e3981 */ /* 0x000f28000c1e1900 */
        /* <DEDUP_REMOVED lines=13> */
[----:B----4-:R-:W-:-:S03]  /*1cd0*/  @P2 LOP3.LUT R7, R7, R28, RZ, 0x3c, !PT ;  /* 0x0000001c07072212 */ /* 0x010fc600078e3cff */
[----:B------:R-:W4:Y:S01]  /*1ce0*/  @P3 LDG.E R28, desc[UR8][R16.64+0x3c] ;  /* 0x00003c08101c3981 */ /* 0x000f22000c1e1900 */
[----:B------:R-:W-:-:S03]  /*1cf0*/  @!P0 LOP3.LUT R3, R3, R20, RZ, 0x3c, !PT ;  /* 0x0000001403038212 */ /* 0x000fc600078e3cff */
[----:B------:R-:W2:Y:S01]  /*1d00*/  @P1 LDG.E R20, desc[UR8][R16.64+0x14] ;  /* 0x0000140810141981 */ /* 0x000ea2000c1e1900 */
[----:B------:R-:W-:-:S03]  /*1d10*/  @!P0 LOP3.LUT R4, R4, R19, RZ, 0x3c, !PT ;  /* 0x0000001304048212 */ /* 0x000fc600078e3cff */
[----:B------:R-:W3:Y:S01]  /*1d20*/  @P1 LDG.E R19, desc[UR8][R16.64+0x18] ;  /* 0x0000180810131981 */ /* 0x000ee2000c1e1900 */
[----:B------:R-:W-:-:S03]  /*1d30*/  @P3 LOP3.LUT R7, R7, R30, RZ, 0x3c, !PT ;  /* 0x0000001e07073212 */ /* 0x000fc600078e3cff */
[----:B------:R-:W4:Y:S01]  /*1d40*/  @P3 LDG.E R30, desc[UR8][R16.64+0x44] ;  /* 0x00004408101e3981 */ /* 0x000f22000c1e1900 */
[----:B------:R-:W-:-:S03]  /*1d50*/  @!P0 LOP3.LUT R5, R5, R22, RZ, 0x3c, !PT ;  /* 0x0000001605058212 */ /* 0x000fc600078e3cff */
[----:B------:R-:W4:Y:S01]  /*1d60*/  @P1 LDG.E R22, desc[UR8][R16.64+0x1c] ;  /* 0x00001c0810161981 */ /* 0x000f22000c1e1900 */
[----:B------:R-:W-:-:S03]  /*1d70*/  @!P0 LOP3.LUT R6, R6, R21, RZ, 0x3c, !PT ;  /* 0x0000001506068212 */ /* 0x000fc600078e3cff */
[----:B------:R-:W4:Y:S01]  /*1d80*/  @P1 LDG.E R21, desc[UR8][R16.64+0x20] ;  /* 0x0000200810151981 */ /* 0x000f22000c1e1900 */
[----:B------:R-:W-:-:S03]  /*1d90*/  @P4 LOP3.LUT R7, R7, R32, RZ, 0x3c, !PT ;  /* 0x0000002007074212 */ /* 0x000fc600078e3cff */
[----:B------:R-:W4:Y:S01]  /*1da0*/  @P4 LDG.E R32, desc[UR8][R16.64+0x50] ;  /* 0x0000500810204981 */ /* 0x000f22000c1e1900 */
[----:B------:R-:W-:-:S03]  /*1db0*/  @P5 LOP3.LUT R7, R7, R34, RZ, 0x3c, !PT ;  /* 0x0000002207075212 */ /* 0x000fc600078e3cff */
[----:B------:R-:W4:Y:S01]  /*1dc0*/  @P6 LDG.E R34, desc[UR8][R16.64+0x88] ;  /* 0x0000880810226981 */ /* 0x000f22000c1e1900 */
[----:B------:R-:W-:Y:S02]  /*1dd0*/  LOP3.LUT P0, RZ, R25, 0x80, RZ, 0xc0, !PT ;  /* 0x0000008019ff7812 */ /* 0x000fe4000780c0ff */
[----:B--2---:R-:W-:Y:S02]  /*1de0*/  @P1 LOP3.LUT R3, R3, R20, RZ, 0x3c, !PT ;  /* 0x0000001403031212 */ /* 0x004fe400078e3cff */
[----:B------:R-:W2:Y:S01]  /*1df0*/  @P4 LDG.E R20, desc[UR8][R16.64+0x58] ;  /* 0x0000580810144981 */ /* 0x000ea2000c1e1900 */
[----:B---3--:R-:W-:-:S03]  /*1e00*/  @P1 LOP3.LUT R4, R4, R19, RZ, 0x3c, !PT ;  /* 0x0000001304041212 */ /* 0x008fc600078e3cff */
[----:B------:R-:W3:Y:S01]  /*1e10*/  @P4 LDG.E R19, desc[UR8][R16.64+0x5c] ;  /* 0x00005c0810134981 */ /* 0x000ee2000c1e1900 */
[----:B------:R-:W-:Y:S02]  /*1e20*/  @P2 LOP3.LUT R3, R3, R24, RZ, 0x3c, !PT ;  /* 0x0000001803032212 */ /* 0x000fe400078e3cff */
[----:B------:R-:W-:Y:S01]  /*1e30*/  @P2 LOP3.LUT R4, R4, R23, RZ, 0x3c, !PT ;  /* 0x0000001704042212 */ /* 0x000fe200078e3cff */
[----:B------:R-:W3:Y:S01]  /*1e40*/  @P5 LDG.E R24, desc[UR8][R16.64+0x6c] ;  /* 0x00006c0810185981 */ /* 0x000ee2000c1e1900 */
[----:B----4-:R-:W-:-:S03]  /*1e50*/  @P1 LOP3.LUT R5, R5, R22, RZ, 0x3c, !PT ;  /* 0x0000001605051212 */ /* 0x010fc600078e3cff */
[----:B------:R-:W4:Y:S01]  /*1e60*/  @P5 LDG.E R22, desc[UR8][R16.64+0x64] ;  /* 0x0000640810165981 */ /* 0x000f22000c1e1900 */
[----:B------:R-:W-:-:S03]  /*1e70*/  @P1 LOP3.LUT R6, R6, R21, RZ, 0x3c, !PT ;  /* 0x0000001506061212 */ /* 0x000fc600078e3cff */
[----:B------:R-:W4:Y:S01]  /*1e80*/  @P5 LDG.E R21, desc[UR8][R16.64+0x68] ;  /* 0x0000680810155981 */ /* 0x000f22000c1e1900 */
[----:B------:R-:W-:-:S03]  /*1e90*/  @P2 LOP3.LUT R5, R5, R26, RZ, 0x3c, !PT ;  /* 0x0000001a05052212 */ /* 0x000fc600078e3cff */
[----:B------:R-:W4:Y:S01]  /*1ea0*/  @P5 LDG.E R23, desc[UR8][R16.64+0x70] ;  /* 0x0000700810175981 */ /* 0x000f22000c1e1900 */
[----:B------:R-:W-:Y:S02]  /*1eb0*/  @P2 LOP3.LUT R6, R6, R27, RZ, 0x3c, !PT ;  /* 0x0000001b06062212 */ /* 0x000fe400078e3cff */
[----:B------:R-:W-:Y:S01]  /*1ec0*/  @P3 LOP3.LUT R3, R3, R28, RZ, 0x3c, !PT ;  /* 0x0000001c03033212 */ /* 0x000fe200078e3cff */
        /* <DEDUP_REMOVED lines=11> */
[----:B------:R-:W4:Y:S04]  /*1f80*/  @P0 LDG.E R31, desc[UR8][R16.64+0x90] ;  /* 0x00009008101f0981 */ /* 0x000f28000c1e1900 */
[----:B------:R-:W4:Y:S04]  /*1f90*/  @P0 LDG.E R32, desc[UR8][R16.64+0x94] ;  /* 0x0000940810200981 */ /* 0x000f28000c1e1900 */
[----:B------:R-:W4:Y:S04]  /*1fa0*/  @P0 LDG.E R33, desc[UR8][R16.64+0x98] ;  /* 0x0000980810210981 */ /* 0x000f28000c1e1900 */
[----:B------:R-:W4:Y:S01]  /*1fb0*/  @P0 LDG.E R34, desc[UR8][R16.64+0x9c] ;  /* 0x00009c0810220981 */ /* 0x000f22000c1e1900 */
[----:B--2---:R-:W-:-:S02]  /*1fc0*/  @P4 LOP3.LUT R5, R5, R20, RZ, 0x3c, !PT ;  /* 0x0000001405054212 */ /* 0x004fc400078e3cff */
[----:B---3--:R-:W-:Y:S02]  /*1fd0*/  @P4 LOP3.LUT R6, R6, R19, RZ, 0x3c, !PT ;  /* 0x0000001306064212 */ /* 0x008fe400078e3cff */
[----:B------:R-:W-:Y:S02]  /*1fe0*/  @P5 LOP3.LUT R5, R5, R24, RZ, 0x3c, !PT ;  /* 0x0000001805055212 */ /* 0x000fe400078e3cff */
[----:B----4-:R-:W-:Y:S02]  /*1ff0*/  @P5 LOP3.LUT R3, R3, R22, RZ, 0x3c, !PT ;  /* 0x0000001603035212 */ /* 0x010fe400078e3cff */
[----:B------:R-:W-:Y:S02]  /*2000*/  @P5 LOP3.LUT R4, R4, R21, RZ, 0x3c, !PT ;  /* 0x0000001504045212 */ /* 0x000fe400078e3cff */
[----:B------:R-:W-:Y:S02]  /*2010*/  @P5 LOP3.LUT R6, R6, R23, RZ, 0x3c, !PT ;  /* 0x0000001706065212 */ /* 0x000fe400078e3cff */
[----:B------:R-:W-:-:S02]  /*2020*/  @P6 LOP3.LUT R3, R3, R26, RZ, 0x3c, !PT ;  /* 0x0000001a03036212 */ /* 0x000fc400078e3cff */
        /* <DEDUP_REMOVED lines=31> */
[----:B------:R-:W3:Y:S01]  /*2220*/  @P0 LDG.E R22, desc[UR8][R16.64+0xa8] ;  /* 0x0000a80810160981 */ /* 0x000ee2000c1e1900 */
        /* <DEDUP_REMOVED lines=20> */
[----:B--2---:R-:W-:Y:S02]  /*2370*/  @P1 LOP3.LUT R3, R3, R24, RZ, 0x3c, !PT ;  /* 0x0000001803031212 */ /* 0x004fe400078e3cff */
[----:B------:R-:W2:Y:S01]  /*2380*/  @P4 LDG.E R24, desc[UR8][R16.64+0xf8] ;  /* 0x0000f80810184981 */ /* 0x000ea2000c1e1900 */
[----:B---3--:R-:W-:Y:S02]  /*2390*/  @P0 LOP3.LUT R5, R5, R22, RZ, 0x3c, !PT ;  /* 0x0000001605050212 */ /* 0x008fe400078e3cff */
[----:B------:R-:W-:Y:S01]  /*23a0*/  LOP3.LUT P0, RZ, R25, 0x8000, RZ, 0xc0, !PT ;  /* 0x0000800019ff7812 */ /* 0x000fe2000780c0ff */
[----:B------:R-:W3:Y:S01]  /*23b0*/  @P4 LDG.E R22, desc[UR8][R16.64+0xf0] ;  /* 0x0000f00810164981 */ /* 0x000ee2000c1e1900 */
[----:B------:R-:W-:-:S02]  /*23c0*/  @P1 LOP3.LUT R5, R5, R26, RZ, 0x3c, !PT ;  /* 0x0000001a05051212 */ /* 0x000fc400078e3cff */
[----:B----4-:R-:W-:Y:S01]  /*23d0*/  @P2 LOP3.LUT R3, R3, R28, RZ, 0x3c, !PT ;  /* 0x0000001c03032212 */ /* 0x010fe200078e3cff */
        /* <DEDUP_REMOVED lines=12> */
[----:B------:R-:W4:Y:S04]  /*24a0*/  @P0 LDG.E R36, desc[UR8][R16.64+0x13c] ;  /* 0x00013c0810240981 */ /* 0x000f28000c1e1900 */
[----:B------:R-:W4:Y:S01]  /*24b0*/  @P0 LDG.E R33, desc[UR8][R16.64+0x138] ;  /* 0x0001380810210981 */ /* 0x000f22000c1e1900 */
[----:B------:R-:W-:Y:S01]  /*24c0*/  UIADD3 UR4, UPT, UPT, UR4, 0x10, URZ ;  /* 0x0000001004047890 */ /* 0x000fe2000fffe0ff */
[----:B------:R-:W-:-:S02]  /*24d0*/  @P4 LOP3.LUT R4, R4, R21, RZ, 0x3c, !PT ;  /* 0x0000001504044212 */ /* 0x000fc400078e3cff */
[----:B------:R-:W-:Y:S01]  /*24e0*/  @P4 LOP3.LUT R6, R6, R23, RZ, 0x3c, !PT ;  /* 0x0000001706064212 */ /* 0x000fe200078e3cff */
[----:B------:R-:W-:-:S03]  /*24f0*/  UISETP.NE.AND UP0, UPT, UR4, 0x20, UPT ;  /* 0x000000200400788c */ /* 0x000fc6000bf05270 */
[----:B------:R-:W-:-:S04]  /*2500*/  @P5 LOP3.LUT R6, R6, R27, RZ, 0x3c, !PT ;  /* 0x0000001b06065212 */ /* 0x000fc800078e3cff */
[----:B------:R-:W-:Y:S02]  /*2510*/  @P6 LOP3.LUT R6, R6, R31, RZ, 0x3c, !PT ;  /* 0x0000001f06066212 */ /* 0x000fe400078e3cff */
[----:B--2---:R-:W-:Y:S02]  /*2520*/  @P4 LOP3.LUT R5, R5, R24, RZ, 0x3c, !PT ;  /* 0x0000001805054212 */ /* 0x004fe400078e3cff */
[----:B---3--:R-:W-:-:S04]  /*2530*/  @P4 LOP3.LUT R3, R3, R22, RZ, 0x3c, !PT ;  /* 0x0000001603034212 */ /* 0x008fc800078e3cff */
[----:B----4-:R-:W-:Y:S02]  /*2540*/  @P5 LOP3.LUT R3, R3, R26, RZ, 0x3c, !PT ;  /* 0x0000001a03035212 */ /* 0x010fe400078e3cff */
        /* <DEDUP_REMOVED lines=9> */
[----:B------:R-:W-:Y:S01]  /*25e0*/  @P0 LOP3.LUT R6, R6, R33, RZ, 0x3c, !PT ;  /* 0x0000002106060212 */ /* 0x000fe200078e3cff */
[----:B------:R-:W-:Y:S06]  /*25f0*/  BRA.U UP0, `(.L_x_8) ;  /* 0xfffffff5004c7547 */ /* 0x000fec000b83ffff */
[----:B------:R-:W-:-:S05]  /*2600*/  VIADD R13, R13, 0x1 ;  /* 0x000000010d0d7836 */ /* 0x000fca0000000000 */
[----:B------:R-:W-:-:S13]  /*2610*/  ISETP.NE.AND P0, PT, R13, 0x5, PT ;  /* 0x000000050d00780c */ /* 0x000fda0003f05270 */
[----:B------:R-:W-:Y:S05]  /*2620*/  @P0 BRA `(.L_x_9) ;  /* 0xfffffff400300947 */ /* 0x000fea000383ffff */
[----:B------:R2:W-:Y:S04]  /*2630*/  STL [R1+0x34], R3 ;  /* 0x0000340301007387 */ /* 0x0005e80000100800 */
[----:B------:R2:W-:Y:S04]  /*2640*/  STL.64 [R1+0x38], R4 ;  /* 0x0000380401007387 */ /* 0x0005e80000100a00 */
[----:B------:R2:W-:Y:S02]  /*2650*/  STL.64 [R1+0x40], R6 ;  /* 0x0000400601007387 */ /* 0x0005e40000100a00 */
.L_x_3:
[----:B------:R-:W-:Y:S05]  /*2660*/  BSYNC.RECONVERGENT B1 ;  /* 0x0000000000017941 */ /* 0x000fea0003800200 */
.L_x_2:
[----:B------:R-:W-:Y:S01]  /*2670*/  ISETP.GT.U32.AND P0, PT, R14, 0x3, PT ;  /* 0x000000030e00780c */ /* 0x000fe20003f04070 */
[----:B------:R-:W-:Y:S01]  /*2680*/  VIADD R10, R10, 0x1 ;  /* 0x000000010a0a7836 */ /* 0x000fe20000000000 */
[--C-:B------:R-:W-:Y:S02]  /*2690*/  SHF.R.U64 R14, R14, 0x2, R11.reuse ;  /* 0x000000020e0e7819 */ /* 0x100fe4000000120b */
[----:B------:R-:W-:Y:S02]  /*26a0*/  ISETP.GT.U32.AND.EX P0, PT, R11, RZ, PT, P0 ;  /* 0x000000ff0b00720c */ /* 0x000fe40003f04100 */
[----:B------:R-:W-:-:S11]  /*26b0*/  SHF.R.U32.HI R11, RZ, 0x2, R11 ;  /* 0x00000002ff0b7819 */ /* 0x000fd6000001160b */
[----:B------:R-:W-:Y:S05]  /*26c0*/  @P0 BRA `(.L_x_10) ;  /* 0xffffffd800c00947 */ /* 0x000fea000383ffff */
.L_x_1:
[----:B------:R-:W-:Y:S05]  /*26d0*/  BSYNC.RECONVERGENT B0 ;  /* 0x0000000000007941 */ /* 0x000fea0003800200 */
.L_x_0:
[----:B------:R-:W3:Y:S01]  /*26e0*/  LDCU UR4, c[0x0][0x388] ;  /* 0x00007100ff0477ac */ /* 0x000ee20008000800 */
[----:B------:R4:W-:Y:S01]  /*26f0*/  STL.64 [R1+0x48], RZ ;  /* 0x000048ff01007387 */ /* 0x0009e20000100a00 */
[----:B------:R-:W-:Y:S03]  /*2700*/  BSSY.RECONVERGENT B1, `(.L_x_11) ;  /* 0x0000353000017945 */ /* 0x000fe60003800200 */
[----:B------:R4:W-:Y:S04]  /*2710*/  STL [R1+0x50], RZ ;  /* 0x000050ff01007387 */ /* 0x0009e80000100800 */
[----:B------:R4:W-:Y:S01]  /*2720*/  STL.64 [R1+0x58], RZ ;  /* 0x000058ff01007387 */ /* 0x0009e20000100a00 */
[----:B---3--:R-:W-:-:S05]  /*2730*/  IMAD.U32 R9, RZ, RZ, UR4 ;  /* 0x00000004ff097e24 */ /* 0x008fca000f8e00ff */
[----:B------:R-:W-:-:S13]  /*2740*/  ISETP.GE.AND P0, PT, R0, R9, PT ;  /* 0x000000090000720c */ /* 0x000fda0003f06270 */
[----:B----4-:R-:W-:Y:S05]  /*2750*/  @P0 BRA `(.L_x_12) ;  /* 0x0000003400340947 */ /* 0x010fea0003800000 */
.L_x_50:
[----:B------:R-:W-:Y:S01]  /*2760*/  BSSY.RECONVERGENT B0, `(.L_x_13) ;  /* 0x0000341000007945 */ /* 0x000fe20003800200 */
.L_x_49:
[----:B------:R-:W-:Y:S01]  /*2770*/  BSSY.RECONVERGENT B2, `(.L_x_14) ;  /* 0x0000012000027945 */ /* 0x000fe20003800200 */
.L_x_15:
[----:B------:R-:W-:Y:S01]  /*2780*/  SHF.R.U32.HI R8, RZ, 0x2, R3 ;  /* 0x00000002ff087819 */ /* 0x000fe20000011603 */
[----:B------:R-:W-:-:S03]  /*2790*/  VIADD R2, R2, 0x587c5 ;  /* 0x000587c502027836 */ /* 0x000fc60000000000 */
[----:B------:R-:W-:Y:S01]  /*27a0*/  LOP3.LUT R8, R8, R3, RZ, 0x3c, !PT ;  /* 0x0000000308087212 */ /* 0x000fe200078e3cff */
[----:B012---:R-:W-:-:S04]  /*27b0*/  IMAD.SHL.U32 R3, R7, 0x10, RZ ;  /* 0x0000001007037824 */ /* 0x007fc800078e00ff */
[----:B------:R-:W-:-:S05]  /*27c0*/  IMAD.SHL.U32 R9, R8, 0x2, RZ ;  /* 0x0000000208097824 */ /* 0x000fca00078e00ff */
[----:B------:R-:W-:Y:S01]  /*27d0*/  LOP3.LUT R8, R8, R9, R3, 0x96, !PT ;  /* 0x0000000908087212 */ /* 0x000fe200078e9603 */
[----:B------:R-:W-:Y:S02]  /*27e0*/  IMAD.MOV.U32 R3, RZ, RZ, R4 ;  /* 0x000000ffff037224 */ /* 0x000fe400078e0004 */
[----:B------:R-:W-:Y:S01]  /*27f0*/  IMAD.MOV.U32 R4, RZ, RZ, R5 ;  /* 0x000000ffff047224 */ /* 0x000fe200078e0005 */
[----:B------:R-:W-:Y:S01]  /*2800*/  LOP3.LUT R9, R8, R7, RZ, 0x3c, !PT ;  /* 0x0000000708097212 */ /* 0x000fe200078e3cff */
[----:B------:R-:W-:Y:S02]  /*2810*/  IMAD.MOV.U32 R5, RZ, RZ, R6 ;  /* 0x000000ffff057224 */ /* 0x000fe400078e0006 */
[----:B------:R-:W-:Y:S02]  /*2820*/  IMAD.MOV.U32 R6, RZ, RZ, R7 ;  /* 0x000000ffff067224 */ /* 0x000fe400078e0007 */
[----:B------:R-:W-:Y:S02]  /*2830*/  IMAD.IADD R8, R9, 0x1, R2 ;  /* 0x0000000109087824 */ /* 0x000fe400078e0202 */
[----:B------:R-:W-:-:S03]  /*2840*/  IMAD.MOV.U32 R7, RZ, RZ, R9 ;  /* 0x000000ffff077224 */ /* 0x000fc600078e0009 */
[C---:B------:R-:W-:Y:S02]  /*2850*/  ISETP.NE.AND P0, PT, R8.reuse, 0x2, PT ;  /* 0x000000020800780c */ /* 0x040fe40003f05270 */
[----:B------:R-:W-:-:S05]  /*2860*/  IADD3 R20, P1, PT, R8, 0x2, RZ ;  /* 0x0000000208147810 */ /* 0x000fca0007f3e0ff */
[----:B------:R-:W-:-:S06]  /*2870*/  IMAD.X R21, RZ, RZ, RZ, P1 ;  /* 0x000000ffff157224 */ /* 0x000fcc00008e06ff */
[----:B------:R-:W-:Y:S05]  /*2880*/  @!P0 BRA `(.L_x_15) ;  /* 0xfffffffc00bc8947 */ /* 0x000fea000383ffff */
[----:B------:R-:W-:Y:S05]  /*2890*/  BSYNC.RECONVERGENT B2 ;  /* 0x0000000000027941 */ /* 0x000fea0003800200 */
.L_x_14:
[----:B------:R-:W-:-:S13]  /*28a0*/  ISETP.GE.U32.AND P0, PT, R8, 0x2, PT ;  /* 0x000000020800780c */ /* 0x000fda0003f06070 */
[----:B------:R-:W-:Y:S05]  /*28b0*/  @!P0 BRA `(.L_x_16) ;  /* 0x0000003000ac8947 */ /* 0x000fea0003800000 */
[----:B------:R-:W-:Y:S01]  /*28c0*/  IADD3 R8, P0, PT, R8, 0x1, RZ ;  /* 0x0000000108087810 */ /* 0x000fe20007f1e0ff */
[----:B------:R-:W-:Y:S04]  /*28d0*/  BSSY.RECONVERGENT B2, `(.L_x_17) ;  /* 0x000000c000027945 */ /* 0x000fe80003800200 */
[----:B------:R-:W-:Y:S02]  /*28e0*/  IMAD.X R9, RZ, RZ, RZ, P0 ;  /* 0x000000ffff097224 */ /* 0x000fe400000e06ff */
[----:B------:R-:W-:Y:S02]  /*28f0*/  IMAD.MOV.U32 R12, RZ, RZ, R8 ;  /* 0x000000ffff0c7224 */ /* 0x000fe400078e0008 */
[----:B------:R-:W-:-:S07]  /*2900*/  IMAD.MOV.U32 R13, RZ, RZ, R9 ;  /* 0x000000ffff0d7224 */ /* 0x000fce00078e0009 */
.L_x_18:
[----:B------:R-:W-:Y:S01]  /*2910*/  LOP3.LUT R10, R12, 0x1, RZ, 0xc0, !PT ;  /* 0x000000010c0a7812 */ /* 0x000fe200078ec0ff */
[----:B------:R-:W-:-:S03]  /*2920*/  IMAD.MOV.U32 R11, RZ, RZ, R13 ;  /* 0x000000ffff0b7224 */ /* 0x000fc600078e000d */
[----:B------:R-:W-:Y:S01]  /*2930*/  ISETP.NE.U32.AND P0, PT, R10, 0x1, PT ;  /* 0x000000010a00780c */ /* 0x000fe20003f05070 */
[----:B------:R-:W-:Y:S01]  /*2940*/  IMAD.MOV.U32 R10, RZ, RZ, R12 ;  /* 0x000000ffff0a7224 */ /* 0x000fe200078e000c */
[--C-:B------:R-:W-:Y:S02]  /*2950*/  SHF.R.U64 R12, R12, 0x1, R13.reuse ;  /* 0x000000010c0c7819 */ /* 0x100fe4000000120d */
[----:B------:R-:W-:Y:S02]  /*2960*/  ISETP.NE.U32.AND.EX P0, PT, RZ, RZ, PT, P0 ;  /* 0x000000ffff00720c */ /* 0x000fe40003f05100 */
[----:B------:R-:W-:-:S11]  /*2970*/  SHF.R.U32.HI R13, RZ, 0x1, R13 ;  /* 0x00000001ff0d7819 */ /* 0x000fd6000001160d */
[----:B------:R-:W-:Y:S05]  /*2980*/  @P0 BRA `(.L_x_18) ;  /* 0xfffffffc00e00947 */ /* 0x000fea000383ffff */
[----:B------:R-:W-:Y:S05]  /*2990*/  BSYNC.RECONVERGENT B2 ;  /* 0x0000000000027941 */ /* 0x000fea0003800200 */
.L_x_17:
[----:B------:R-:W-:Y:S01]  /*29a0*/  BSSY.RELIABLE B2, `(.L_x_19) ;  /* 0x000031b000027945 */ /* 0x000fe20003800100 */
[----:B------:R-:W-:-:S07]  /*29b0*/  IMAD.MOV.U32 R12, RZ, RZ, RZ ;  /* 0x000000ffff0c7224 */ /* 0x000fce00078e00ff */
.L_x_48:
[----:B------:R-:W0:Y:S02]  /*29c0*/  S2R R13, SR_TID.X ;  /* 0x00000000000d7919 */ /* 0x000e240000002100 */
[----:B0-----:R-:W-:-:S05]  /*29d0*/  VIADD R22, R13, UR6 ;  /* 0x000000060d167c36 */ /* 0x001fca0008000000 */
[----:B------:R-:W-:Y:S02]  /*29e0*/  ISETP.NE.AND P0, PT, R22, RZ, PT ;  /* 0x000000ff1600720c */ /* 0x000fe40003f05270 */
[----:B------:R-:W-:-:S06]  /*29f0*/  CS2R R14, SR_CLOCKLO ;  /* 0x00000000000e7805 */ /* 0x000fcc0000015000 */
[----:B------:R-:W-:Y:S01]  /*2a00*/  LOP3.LUT R13, R15, 0xf7dcefdd, RZ, 0x3c, !PT ;  /* 0xf7dcefdd0f0d7812 */ /* 0x000fe200078e3cff */
[----:B------:R-:W-:Y:S01]  /*2a10*/  BSSY.RECONVERGENT B3, `(.L_x_20) ;  /* 0x000025c000037945 */ /* 0x000fe20003800200 */
[----:B------:R-:W-:-:S03]  /*2a20*/  LOP3.LUT R14, R14, 0xaad26b49, RZ, 0x3c, !PT ;  /* 0xaad26b490e0e7812 */ /* 0x000fc600078e3cff */
[----:B------:R-:W-:Y:S02]  /*2a30*/  IMAD R16, R13, -0x658354e5, RZ ;  /* 0x9a7cab1b0d107824 */ /* 0x000fe400078e02ff */
[----:B------:R-:W-:Y:S02]  /*2a40*/  IMAD R15, R14, 0x4182bed5, RZ ;  /* 0x4182bed50e0f7824 */ /* 0x000fe400078e02ff */
[C---:B------:R-:W-:Y:S02]  /*2a50*/  VIADD R19, R16.reuse, 0x1f123bb5 ;  /* 0x1f123bb510137836 */ /* 0x040fe40000000000 */
[C---:B------:R-:W-:Y:S01]  /*2a60*/  VIADD R17, R15.reuse, 0x583f19 ;  /* 0x00583f190f117836 */ /* 0x040fe20000000000 */
[C---:B------:R-:W-:Y:S02]  /*2a70*/  IADD3 R14, PT, PT, R15.reuse, 0x64f0c9, R16 ;  /* 0x0064f0c90f0e7810 */ /* 0x040fe40007ffe010 */
[C---:B------:R-:W-:Y:S01]  /*2a80*/  LOP3.LUT R18, R15.reuse, 0x159a55e5, RZ, 0x3c, !PT ;  /* 0x159a55e50f127812 */ /* 0x040fe200078e3cff */
[----:B------:R-:W-:Y:S01]  /*2a90*/  VIADD R15, R15, 0x75bcd15 ;  /* 0x075bcd150f0f7836 */ /* 0x000fe20000000000 */
[----:B------:R-:W-:-:S03]  /*2aa0*/  LOP3.LUT R16, R16, 0x5491333, RZ, 0x3c, !PT ;  /* 0x0549133310107812 */ /* 0x000fc600078e3cff */
[----:B------:R0:W-:Y:S04]  /*2ab0*/  STL.64 [R1+0x8], R18 ;  /* 0x0000081201007387 */ /* 0x0001e80000100a00 */
[----:B------:R0:W-:Y:S04]  /*2ac0*/  STL.64 [R1+0x10], R16 ;  /* 0x0000101001007387 */ /* 0x0001e80000100a00 */
[----:B------:R0:W-:Y:S01]  /*2ad0*/  STL.64 [R1], R14 ;  /* 0x0000000e01007387 */ /* 0x0001e20000100a00 */
[----:B------:R-:W-:Y:S05]  /*2ae0*/  @!P0 BRA `(.L_x_21) ;  /* 0x0000002400388947 */ /* 0x000fea0003800000 */
[----:B------:R-:W-:Y:S01]  /*2af0*/  IMAD.MOV.U32 R13, RZ, RZ, R22 ;  /* 0x000000ffff0d7224 */ /* 0x000fe200078e0016 */
[----:B------:R-:W-:-:S07]  /*2b00*/  CS2R R26, SRZ ;  /* 0x00000000001a7805 */ /* 0x000fce000001ff00 */
.L_x_30:
[----:B0-----:R-:W-:Y:S01]  /*2b10*/  LOP3.LUT R16, R13, 0x3, RZ, 0xc0, !PT ;  /* 0x000000030d107812 */ /* 0x001fe200078ec0ff */
[----:B------:R-:W-:Y:S03]  /*2b20*/  BSSY.RECONVERGENT B4, `(.L_x_22) ;  /* 0x0000244000047945 */ /* 0x000fe60003800200 */
[----:B------:R-:W-:-:S04]  /*2b30*/  ISETP.NE.U32.AND P0, PT, R16, RZ, PT ;  /* 0x000000ff1000720c */ /* 0x000fc80003f05070 */
[----:B------:R-:W-:-:S13]  /*2b40*/  ISETP.NE.AND.EX P0, PT, RZ, RZ, PT, P0 ;  /* 0x000000ffff00720c */ /* 0x000fda0003f05300 */
[----:B------:R-:W-:Y:S05]  /*2b50*/  @!P0 BRA `(.L_x_23) ;  /* 0x0000002400008947 */ /* 0x000fea0003800000 */
[----:B------:R-:W0:Y:S01]  /*2b60*/  LDC.64 R22, c[0x4][RZ] ;  /* 0x01000000ff167b82 */ /* 0x000e220000000a00 */
[----:B------:R-:W-:Y:S02]  /*2b70*/  CS2R R16, SRZ ;  /* 0x0000000000107805 */ /* 0x000fe4000001ff00 */
[----:B------:R-:W-:Y:S01]  /*2b80*/  CS2R R18, SRZ ;  /* 0x0000000000127805 */ /* 0x000fe2000001ff00 */
[----:B------:R-:W-:Y:S01]  /*2b90*/  IMAD.MOV.U32 R15, RZ, RZ, RZ ;  /* 0x000000ffff0f7224 */ /* 0x000fe200078e00ff */
[----:B------:R-:W-:Y:S01]  /*2ba0*/  UMOV UR4, URZ ;  /* 0x000000ff00047c82 */ /* 0x000fe20008000000 */
[----:B0-----:R-:W-:-:S07]  /*2bb0*/  IMAD.WIDE.U32 R22, R27, 0xc80, R22 ;  /* 0x00000c801b167825 */ /* 0x001fce00078e0016 */
.L_x_25:
[----:B------:R-:W-:-:S09]  /*2bc0*/  ULEA UR5, UR4, UR11, 0x2 ;  /* 0x0000000b04057291 */ /* 0x000fd2000f8e10ff */
[----:B------:R-:W5:Y:S01]  /*2bd0*/  LDL R32, [UR5+0x4] ;  /* 0x00000405ff207983 */ /* 0x000f620008100800 */
[----:B------:R-:W-:-:S05]  /*2be0*/  UMOV UR5, URZ ;  /* 0x000000ff00057c82 */ /* 0x000fca0008000000 */
.L_x_24:
[----:B------:R-:W-:Y:S01]  /*2bf0*/  USHF.L.U32 UR7, UR4, 0x5, URZ ;  /* 0x0000000504077899 */ /* 0x000fe200080006ff */
[----:B-----5:R-:W-:-:S03]  /*2c00*/  SHF.R.U32.HI R33, RZ, UR5, R32 ;  /* 0x00000005ff217c19 */ /* 0x020fc60008011620 */
[----:B------:R-:W-:Y:S01]  /*2c10*/  UIADD3 UR7, UPT, UPT, UR7, UR5, URZ ;  /* 0x0000000507077290 */ /* 0x000fe2000fffe0ff */
[----:B------:R-:W-:-:S03]  /*2c20*/  LOP3.LUT R24, R33, 0x1, RZ, 0xc0, !PT ;  /* 0x0000000121187812 */ /* 0x000fc600078ec0ff */
[----:B------:R-:W-:Y:S01]  /*2c30*/  UIMAD UR7, UR7, 0x5, URZ ;  /* 0x00000005070778a4 */ /* 0x000fe2000f8e02ff */
[----:B------:R-:W-:-:S04]  /*2c40*/  ISETP.NE.U32.AND P0, PT, R24, 0x1, PT ;  /* 0x000000011800780c */ /* 0x000fc80003f05070 */
[----:B------:R-:W-:Y:S01]  /*2c50*/  R2P PR, R33, 0x7e ;  /* 0x0000007e21007804 */ /* 0x000fe20000000000 */
[----:B------:R-:W-:-:S04]  /*2c60*/  IMAD.U32 R25, RZ, RZ, UR7 ;  /* 0x00000007ff197e24 */ /* 0x000fc8000f8e00ff */
[----:B------:R-:W-:-:S05]  /*2c70*/  IMAD.WIDE.U32 R24, R25, 0x4, R22 ;  /* 0x0000000419187825 */ /* 0x000fca00078e0016 */
[----:B------:R-:W2:Y:S04]  /*2c80*/  @!P0 LDG.E R30, desc[UR8][R24.64+0x10] ;  /* 0x00001008181e8981 */ /* 0x000ea8000c1e1900 */
[----:B------:R-:W3:Y:S04]  /*2c90*/  @P1 LDG.E R34, desc[UR8][R24.64+0x24] ;  /* 0x0000240818221981 */ /* 0x000ee8000c1e1900 */
[----:B------:R-:W4:Y:S04]  /*2ca0*/  @P2 LDG.E R36, desc[UR8][R24.64+0x38] ;  /* 0x0000380818242981 */ /* 0x000f28000c1e1900 */
[----:B------:R-:W4:Y:S04]  /*2cb0*/  @!P0 LDG.E R28, desc[UR8][R24.64] ;  /* 0x00000008181c8981 */ /* 0x000f28000c1e1900 */
[----:B------:R-:W4:Y:S04]  /*2cc0*/  @P3 LDG.E R29, desc[UR8][R24.64+0x4c] ;  /* 0x00004c08181d3981 */ /* 0x000f28000c1e1900 */
[----:B------:R-:W4:Y:S04]  /*2cd0*/  @!P0 LDG.E R31, desc[UR8][R24.64+0xc] ;  /* 0x00000c08181f8981 */ /* 0x000f28000c1e1900 */
[----:B------:R-:W4:Y:S01]  /*2ce0*/  @P4 LDG.E R35, desc[UR8][R24.64+0x54] ;  /* 0x0000540818234981 */ /* 0x000f22000c1e1900 */
[----:B--2---:R-:W-:-:S03]  /*2cf0*/  @!P0 LOP3.LUT R17, R17, R30, RZ, 0x3c, !PT ;  /* 0x0000001e11118212 */ /* 0x004fc600078e3cff */
[----:B------:R-:W2:Y:S01]  /*2d00*/  @P4 LDG.E R30, desc[UR8][R24.64+0x60] ;  /* 0x00006008181e4981 */ /* 0x000ea2000c1e1900 */
[----:B---3--:R-:W-:-:S03]  /*2d10*/  @P1 LOP3.LUT R17, R17, R34, RZ, 0x3c, !PT ;  /* 0x0000002211111212 */ /* 0x008fc600078e3cff */
[----:B------:R-:W3:Y:S01]  /*2d20*/  @P5 LDG.E R34, desc[UR8][R24.64+0x74] ;  /* 0x0000740818225981 */ /* 0x000ee2000c1e1900 */
[----:B----4-:R-:W-:Y:S02]  /*2d30*/  @P2 LOP3.LUT R17, R17, R36, RZ, 0x3c, !PT ;  /* 0x0000002411112212 */ /* 0x010fe400078e3cff */
[----:B------:R-:W-:Y:S02]  /*2d40*/  @!P0 LOP3.LUT R15, R15, R28, RZ, 0x3c, !PT ;  /* 0x0000001c0f0f8212 */ /* 0x000fe400078e3cff */
[----:B------:R-:W4:Y:S01]  /*2d50*/  @!P0 LDG.E R28, desc[UR8][R24.64+0x8] ;  /* 0x00000808181c8981 */ /* 0x000f22000c1e1900 */
[----:B------:R-:W-:-:S03]  /*2d60*/  @P3 LOP3.LUT R17, R17, R29, RZ, 0x3c, !PT ;  /* 0x0000001d11113212 */ /* 0x000fc600078e3cff */
[----:B------:R-:W3:Y:S01]  /*2d70*/  @!P0 LDG.E R29, desc[UR8][R24.64+0x4] ;  /* 0x00000408181d8981 */ /* 0x000ee2000c1e1900 */
[----:B------:R-:W-:-:S03]  /*2d80*/  @!P0 LOP3.LUT R16, R16, R31, RZ, 0x3c, !PT ;  /* 0x0000001f10108212 */ /* 0x000fc600078e3cff */
[----:B------:R-:W3:Y:S01]  /*2d90*/  @P1 LDG.E R31, desc[UR8][R24.64+0x20] ;  /* 0x00002008181f1981 */ /* 0x000ee2000c1e1900 */
[----:B--2---:R-:W-:-:S03]  /*2da0*/  @P4 LOP3.LUT R17, R17, R30, RZ, 0x3c, !PT ;  /* 0x0000001e11114212 */ /* 0x004fc600078e3cff */
[----:B------:R-:W2:Y:S01]  /*2db0*/  @P1 LDG.E R30, desc[UR8][R24.64+0x1c] ;  /* 0x00001c08181e1981 */ /* 0x000ea2000c1e1900 */
[----:B----4-:R-:W-:-:S03]  /*2dc0*/  @!P0 LOP3.LUT R19, R19, R28, RZ, 0x3c, !PT ;  /* 0x0000001c13138212 */ /* 0x010fc600078e3cff */
[----:B------:R-:W4:Y:S01]  /*2dd0*/  @P1 LDG.E R28, desc[UR8][R24.64+0x14] ;  /* 0x00001408181c1981 */ /* 0x000f22000c1e1900 */
[----:B---3--:R-:W-:-:S03]  /*2de0*/  @!P0 LOP3.LUT R18, R18, R29, RZ, 0x3c, !PT ;  /* 0x0000001d12128212 */ /* 0x008fc600078e3cff */
[----:B------:R-:W3:Y:S01]  /*2df0*/  @P1 LDG.E R29, desc[UR8][R24.64+0x18] ;  /* 0x00001808181d1981 */ /* 0x000ee2000c1e1900 */
[----:B------:R-:W-:-:S03]  /*2e00*/  @P5 LOP3.LUT R17, R17, R34, RZ, 0x3c, !PT ;  /* 0x0000002211115212 */ /* 0x000fc600078e3cff */
[----:B------:R-:W3:Y:S01]  /*2e10*/  @P6 LDG.E R34, desc[UR8][R24.64+0x88] ;  /* 0x0000880818226981 */ /* 0x000ee2000c1e1900 */
[----:B------:R-:W-:-:S03]  /*2e20*/  @P1 LOP3.LUT R16, R16, R31, RZ, 0x3c, !PT ;  /* 0x0000001f10101212 */ /* 0x000fc600078e3cff */
[----:B------:R-:W3:Y:S01]  /*2e30*/  @P2 LDG.E R31, desc[UR8][R24.64+0x34] ;  /* 0x00003408181f2981 */ /* 0x000ee2000c1e1900 */
[----:B--2---:R-:W-:-:S03]  /*2e40*/  @P1 LOP3.LUT R19, R19, R30, RZ, 0x3c, !PT ;  /* 0x0000001e13131212 */ /* 0x004fc600078e3cff */
[----:B------:R-:W2:Y:S01]  /*2e50*/  @P2 LDG.E R30, desc[UR8][R24.64+0x30] ;  /* 0x00003008181e2981 */ /* 0x000ea2000c1e1900 */
[----:B----4-:R-:W-:-:S03]  /*2e60*/  @P1 LOP3.LUT R15, R15, R28, RZ, 0x3c, !PT ;  /* 0x0000001c0f0f1212 */ /* 0x010fc600078e3cff */
[----:B------:R-:W4:Y:S01]  /*2e70*/  @P2 LDG.E R28, desc[UR8][R24.64+0x28] ;  /* 0x00002808181c2981 */ /* 0x000f22000c1e1900 */
[----:B---3--:R-:W-:-:S03]  /*2e80*/  @P1 LOP3.LUT R18, R18, R29, RZ, 0x3c, !PT ;  /* 0x0000001d12121212 */ /* 0x008fc600078e3cff */
        /* <DEDUP_REMOVED lines=21> */
[----:B------:R-:W-:Y:S02]  /*2fe0*/  @P4 LOP3.LUT R18, R18, R35, RZ, 0x3c, !PT ;  /* 0x0000002312124212 */ /* 0x000fe400078e3cff */
[----:B------:R-:W-:Y:S01]  /*2ff0*/  LOP3.LUT P0, RZ, R33, 0x80, RZ, 0xc0, !PT ;  /* 0x0000008021ff7812 */ /* 0x000fe2000780c0ff */
        /* <DEDUP_REMOVED lines=20> */
[----:B------:R-:W-:Y:S02]  /*3140*/  @P0 LOP3.LUT R17, R17, R34, RZ, 0x3c, !PT ;  /* 0x0000002211110212 */ /* 0x000fe400078e3cff */
[----:B------:R-:W-:Y:S02]  /*3150*/  @P0 LOP3.LUT R16, R16, R31, RZ, 0x3c, !PT ;  /* 0x0000001f10100212 */ /* 0x000fe400078e3cff */
[----:B--2---:R-:W-:Y:S02]  /*3160*/  @P0 LOP3.LUT R19, R19, R30, RZ, 0x3c, !PT ;  /* 0x0000001e13130212 */ /* 0x004fe400078e3cff */
[----:B----4-:R-:W-:Y:S02]  /*3170*/  @P0 LOP3.LUT R15, R15, R28, RZ, 0x3c, !PT ;  /* 0x0000001c0f0f0212 */ /* 0x010fe400078e3cff */
[----:B---3--:R-:W-:-:S02]  /*3180*/  @P0 LOP3.LUT R18, R18, R29, RZ, 0x3c, !PT ;  /* 0x0000001d12120212 */ /* 0x008fc400078e3cff */
[----:B------:R-:W-:-:S13]  /*3190*/  R2P PR, R33.B1, 0x7f ;  /* 0x0000007f21007804 */ /* 0x000fda0000001000 */
[----:B------:R-:W2:Y:S04]  /*31a0*/  @P0 LDG.E R30, desc[UR8][R24.64+0xb0] ;  /* 0x0000b008181e0981 */ /* 0x000ea8000c1e1900 */
[----:B------:R-:W3:Y:S04]  /*31b0*/  @P1 LDG.E R34, desc[UR8][R24.64+0xc4] ;  /* 0x0000c40818221981 */ /* 0x000ee8000c1e1900 */
        /* <DEDUP_REMOVED lines=8> */
[----:B----4-:R-:W-:Y:S02]  /*3240*/  @P2 LOP3.LUT R17, R17, R36, RZ, 0x3c, !PT ;  /* 0x0000002411112212 */ /* 0x010fe400078e3cff */
[----:B------:R-:W-:Y:S02]  /*3250*/  @P0 LOP3.LUT R15, R15, R28, RZ, 0x3c, !PT ;  /* 0x0000001c0f0f0212 */ /* 0x000fe400078e3cff */
[----:B------:R-:W4:Y:S01]  /*3260*/  @P0 LDG.E R28, desc[UR8][R24.64+0xa8] ;  /* 0x0000a808181c0981 */ /* 0x000f22000c1e1900 */
[----:B------:R-:W-:-:S03]  /*3270*/  @P3 LOP3.LUT R17, R17, R29, RZ, 0x3c, !PT ;  /* 0x0000001d11113212 */ /* 0x000fc600078e3cff */
[----:B------:R-:W4:Y:S01]  /*3280*/  @P0 LDG.E R29, desc[UR8][R24.64+0xa4] ;  /* 0x0000a408181d0981 */ /* 0x000f22000c1e1900 */
[----:B------:R-:W-:-:S03]  /*3290*/  @P0 LOP3.LUT R16, R16, R31, RZ, 0x3c, !PT ;  /* 0x0000001f10100212 */ /* 0x000fc600078e3cff */
        /* <DEDUP_REMOVED lines=9> */
[----:B------:R-:W-:Y:S02]  /*3330*/  LOP3.LUT P0, RZ, R33, 0x8000, RZ, 0xc0, !PT ;  /* 0x0000800021ff7812 */ /* 0x000fe4000780c0ff */
[----:B------:R-:W-:Y:S01]  /*3340*/  @P1 LOP3.LUT R16, R16, R31, RZ, 0x3c, !PT ;  /* 0x0000001f10101212 */ /* 0x000fe200078e3cff */
[----:B------:R-:W4:Y:S04]  /*3350*/  @P3 LDG.E R33, desc[UR8][R24.64+0xe0] ;  /* 0x0000e00818213981 */ /* 0x000f28000c1e1900 */
[----:B------:R-:W4:Y:S06]  /*3360*/  @P2 LDG.E R31, desc[UR8][R24.64+0xd4] ;  /* 0x0000d408181f2981 */ /* 0x000f2c000c1e1900 */
        /* <DEDUP_REMOVED lines=18> */
[----:B------:R-:W-:Y:S01]  /*3490*/  @P3 LOP3.LUT R18, R18, R33, RZ, 0x3c, !PT ;  /* 0x0000002112123212 */ /* 0x000fe200078e3cff */
[----:B------:R-:W3:Y:S04]  /*34a0*/  @P4 LDG.E R34, desc[UR8][R24.64+0xf8] ;  /* 0x0000f80818224981 */ /* 0x000ee8000c1e1900 */
        /* <DEDUP_REMOVED lines=25> */
[----:B------:R-:W-:-:S04]  /*3640*/  UIADD3 UR5, UPT, UPT, UR5, 0x10, URZ ;  /* 0x0000001005057890 */ /* 0x000fc8000fffe0ff */
[----:B------:R-:W-:Y:S01]  /*3650*/  UISETP.NE.AND UP0, UPT, UR5, 0x20, UPT ;  /* 0x000000200500788c */ /* 0x000fe2000bf05270 */
[----:B------:R-:W-:Y:S02]  /*3660*/  @P0 LOP3.LUT R18, R18, R31, RZ, 0x3c, !PT ;  /* 0x0000001f12120212 */ /* 0x000fe400078e3cff */
[----:B------:R-:W-:Y:S02]  /*3670*/  @P0 LOP3.LUT R17, R17, R36, RZ, 0x3c, !PT ;  /* 0x0000002411110212 */ /* 0x000fe400078e3cff */
[----:B--2---:R-:W-:Y:S02]  /*3680*/  @P0 LOP3.LUT R15, R15, R30, RZ, 0x3c, !PT ;  /* 0x0000001e0f0f0212 */ /* 0x004fe400078e3cff */
[----:B----4-:R-:W-:Y:S02]  /*3690*/  @P6 LOP3.LUT R19, R19, R28, RZ, 0x3c, !PT ;  /* 0x0000001c13136212 */ /* 0x010fe400078e3cff */
[----:B---3--:R-:W-:Y:S02]  /*36a0*/  @P6 LOP3.LUT R16, R16, R29, RZ, 0x3c, !PT ;  /* 0x0000001d10106212 */ /* 0x008fe400078e3cff */
[----:B------:R-:W-:-:S02]  /*36b0*/  @P0 LOP3.LUT R19, R19, R34, RZ, 0x3c, !PT ;  /* 0x0000002213130212 */ /* 0x000fc400078e3cff */
[----:B------:R-:W-:Y:S01]  /*36c0*/  @P0 LOP3.LUT R16, R16, R33, RZ, 0x3c, !PT ;  /* 0x0000002110100212 */ /* 0x000fe200078e3cff */
[----:B------:R-:W-:Y:S06]  /*36d0*/  BRA.U UP0, `(.L_x_24) ;  /* 0xfffffff500447547 */ /* 0x000fec000b83ffff */
[----:B------:R-:W-:-:S04]  /*36e0*/  UIADD3 UR4, UPT, UPT, UR4, 0x1, URZ ;  /* 0x0000000104047890 */ /* 0x000fc8000fffe0ff */
[----:B------:R-:W-:-:S09]  /*36f0*/  UISETP.NE.AND UP0, UPT, UR4, 0x5, UPT ;  /* 0x000000050400788c */ /* 0x000fd2000bf05270 */
[----:B------:R-:W-:Y:S05]  /*3700*/  BRA.U UP0, `(.L_x_25) ;  /* 0xfffffff5002c7547 */ /* 0x000fea000b83ffff */
[----:B------:R-:W-:Y:S01]  /*3710*/  LOP3.LUT R24, R13, 0x3, RZ, 0xc0, !PT ;  /* 0x000000030d187812 */ /* 0x000fe200078ec0ff */
[----:B------:R0:W-:Y:S03]  /*3720*/  STL.64 [R1+0x8], R18 ;  /* 0x0000081201007387 */ /* 0x0001e60000100a00 */
[----:B------:R-:W-:Y:S01]  /*3730*/  ISETP.NE.U32.AND P0, PT, R24, 0x1, PT ;  /* 0x000000011800780c */ /* 0x000fe20003f05070 */
[----:B------:R0:W-:Y:S03]  /*3740*/  STL [R1+0x4], R15 ;  /* 0x0000040f01007387 */ /* 0x0001e60000100800 */
[----:B------:R-:W-:Y:S01]  /*3750*/  ISETP.NE.AND.EX P0, PT, RZ, RZ, PT, P0 ;  /* 0x000000ffff00720c */ /* 0x000fe20003f05300 */
[----:B------:R0:W-:-:S12]  /*3760*/  STL.64 [R1+0x10], R16 ;  /* 0x0000101001007387 */ /* 0x0001d80000100a00 */
[----:B0-----:R-:W-:Y:S05]  /*3770*/  @!P0 BRA `(.L_x_23) ;  /* 0x0000001400f88947 */ /* 0x001fea0003800000 */
[----:B------:R-:W-:Y:S01]  /*3780*/  UMOV UR4, URZ ;  /* 0x000000ff00047c82 */ /* 0x000fe20008000000 */
[----:B------:R-:W-:Y:S01]  /*3790*/  IMAD.MOV.U32 R16, RZ, RZ, RZ ;  /* 0x000000ffff107224 */ /* 0x000fe200078e00ff */
[----:B------:R-:W-:Y:S01]  /*37a0*/  CS2R R18, SRZ ;  /* 0x0000000000127805 */ /* 0x000fe2000001ff00 */
[----:B------:R-:W-:Y:S02]  /*37b0*/  IMAD.MOV.U32 R15, RZ, RZ, RZ ;  /* 0x000000ffff0f7224 */ /* 0x000fe400078e00ff */
[----:B------:R-:W-:-:S07]  /*37c0*/  IMAD.U32 R17, RZ, RZ, UR4 ;  /* 0x00000004ff117e24 */ /* 0x000fce000f8e00ff */
.L_x_27:
[----:B------:R-:W-:-:S09]  /*37d0*/  ULEA UR5, UR4, UR11, 0x2 ;  /* 0x0000000b04057291 */ /* 0x000fd2000f8e10ff */
[----:B------:R-:W5:Y:S01]  /*37e0*/  LDL R32, [UR5+0x4] ;  /* 0x00000405ff207983 */ /* 0x000f620008100800 */
[----:B------:R-:W-:-:S05]  /*37f0*/  UMOV UR5, URZ ;  /* 0x000000ff00057c82 */ /* 0x000fca0008000000 */
.L_x_26:
        /* <DEDUP_REMOVED lines=184> */
[----:B0-----:R-:W-:Y:S05]  /*4380*/  @P0 BRA `(.L_x_23) ;  /* 0x0000000800f40947 */ /* 0x001fea0003800000 */
[----:B------:R-:W-:Y:S01]  /*4390*/  UMOV UR4, URZ ;  /* 0x000000ff00047c82 */ /* 0x000fe20008000000 */
[----:B------:R-:W-:Y:S01]  /*43a0*/  IMAD.MOV.U32 R16, RZ, RZ, RZ ;  /* 0x000000ffff107224 */ /* 0x000fe200078e00ff */
[----:B------:R-:W-:Y:S01]  /*43b0*/  CS2R R18, SRZ ;  /* 0x0000000000127805 */ /* 0x000fe2000001ff00 */
[----:B------:R-:W-:Y:S02]  /*43c0*/  IMAD.MOV.U32 R15, RZ, RZ, RZ ;  /* 0x000000ffff0f7224 */ /* 0x000fe400078e00ff */
[----:B------:R-:W-:-:S07]  /*43d0*/  IMAD.U32 R17, RZ, RZ, UR4 ;  /* 0x00000004ff117e24 */ /* 0x000fce000f8e00ff */
.L_x_29:
[----:B------:R-:W-:-:S09]  /*43e0*/  ULEA UR5, UR4, UR11, 0x2 ;  /* 0x0000000b04057291 */ /* 0x000fd2000f8e10ff */
[----:B------:R-:W5:Y:S01]  /*43f0*/  LDL R32, [UR5+0x4] ;  /* 0x00000405ff207983 */ /* 0x000f620008100800 */
[----:B------:R-:W-:-:S05]  /*4400*/  UMOV UR5, URZ ;  /* 0x000000ff00057c82 */ /* 0x000fca0008000000 */
.L_x_28:
        /* <DEDUP_REMOVED lines=178> */
[----:B------:R0:W-:Y:S04]  /*4f30*/  STL.64 [R1+0x8], R18 ;  /* 0x0000081201007387 */ /* 0x0001e80000100a00 */
[----:B------:R0:W-:Y:S04]  /*4f40*/  STL [R1+0x4], R15 ;  /* 0x0000040f01007387 */ /* 0x0001e80000100800 */
[----:B------:R0:W-:Y:S02]  /*4f50*/  STL.64 [R1+0x10], R16 ;  /* 0x0000101001007387 */ /* 0x0001e40000100a00 */
.L_x_23:
[----:B------:R-:W-:Y:S05]  /*4f60*/  BSYNC.RECONVERGENT B4 ;  /* 0x0000000000047941 */ /* 0x000fea0003800200 */
.L_x_22:
[----:B------:R-:W-:Y:S01]  /*4f70*/  ISETP.GT.U32.AND P0, PT, R13, 0x3, PT ;  /* 0x000000030d00780c */ /* 0x000fe20003f04070 */
[----:B------:R-:W-:Y:S01]  /*4f80*/  VIADD R27, R27, 0x1 ;  /* 0x000000011b1b7836 */ /* 0x000fe20000000000 */
[--C-:B------:R-:W-:Y:S02]  /*4f90*/  SHF.R.U64 R13, R13, 0x2, R26.reuse ;  /* 0x000000020d0d7819 */ /* 0x100fe4000000121a */
[----:B------:R-:W-:Y:S02]  /*4fa0*/  ISETP.GT.U32.AND.EX P0, PT, R26, RZ, PT, P0 ;  /* 0x000000ff1a00720c */ /* 0x000fe40003f04100 */
[----:B------:R-:W-:-:S11]  /*4fb0*/  SHF.R.U32.HI R26, RZ, 0x2, R26 ;  /* 0x00000002ff1a7819 */ /* 0x000fd6000001161a */
[----:B------:R-:W-:Y:S05]  /*4fc0*/  @P0 BRA `(.L_x_30) ;  /* 0xffffffd800d00947 */ /* 0x000fea000383ffff */
.L_x_21:
[----:B------:R-:W-:Y:S05]  /*4fd0*/  BSYNC.RECONVERGENT B3 ;  /* 0x0000000000037941 */ /* 0x000fea0003800200 */
.L_x_20:
[----:B------:R-:W-:Y:S01]  /*4fe0*/  IMAD.IADD R13, R2, 0x1, R7 ;  /* 0x00000001020d7824 */ /* 0x000fe200078e0207 */
[----:B0-----:R-:W-:Y:S01]  /*4ff0*/  SHF.R.U32.HI R16, RZ, 0x2, R15 ;  /* 0x00000002ff107819 */ /* 0x001fe2000001160f */
[----:B------:R-:W-:Y:S03]  /*5000*/  BSSY.RECONVERGENT B3, `(.L_x_31) ;  /* 0x0000025000037945 */ /* 0x000fe60003800200 */
[----:B------:R-:W-:Y:S01]  /*5010*/  IADD3 R19, P0, PT, R13, -0x2, RZ ;  /* 0xfffffffe0d137810 */ /* 0x000fe20007f1e0ff */
[----:B------:R-:W-:Y:S01]  /*5020*/  IMAD.SHL.U32 R13, R17, 0x10, RZ ;  /* 0x00000010110d7824 */ /* 0x000fe200078e00ff */
[----:B------:R-:W-:-:S03]  /*5030*/  LOP3.LUT R16, R16, R15, RZ, 0x3c, !PT ;  /* 0x0000000f10107212 */ /* 0x000fc600078e3cff */
[----:B------:R-:W-:Y:S02]  /*5040*/  IMAD.X R18, RZ, RZ, -0x1, P0 ;  /* 0xffffffffff127424 */ /* 0x000fe400000e06ff */
[----:B------:R-:W-:-:S03]  /*5050*/  IMAD.SHL.U32 R15, R16, 0x2, RZ ;  /* 0x00000002100f7824 */ /* 0x000fc600078e00ff */
[----:B------:R-:W-:Y:S02]  /*5060*/  ISETP.NE.U32.AND P0, PT, R18, RZ, PT ;  /* 0x000000ff1200720c */ /* 0x000fe40003f05070 */
[----:B------:R-:W-:-:S04]  /*5070*/  LOP3.LUT R16, R16, R15, R13, 0x96, !PT ;  /* 0x0000000f10107212 */ /* 0x000fc800078e960d */
[----:B------:R-:W-:-:S04]  /*5080*/  LOP3.LUT R17, R16, R17, RZ, 0x3c, !PT ;  /* 0x0000001110117212 */ /* 0x000fc800078e3cff */
[----:B------:R-:W-:-:S03]  /*5090*/  IADD3 R16, PT, PT, R14, 0x587c5, R17 ;  /* 0x000587c50e107810 */ /* 0x000fc60007ffe011 */
[----:B------:R-:W-:Y:S05]  /*50a0*/  @P0 BRA `(.L_x_32) ;  /* 0x0000000000500947 */ /* 0x000fea0003800000 */
[----:B------:R-:W0:Y:S01]  /*50b0*/  I2F.U32.RP R13, R19 ;  /* 0x00000013000d7306 */ /* 0x000e220000209000 */
[----:B------:R-:W-:-:S07]  /*50c0*/  ISETP.NE.U32.AND P1, PT, R19, RZ, PT ;  /* 0x000000ff1300720c */ /* 0x000fce0003f25070 */
[----:B0-----:R-:W0:Y:S02]  /*50d0*/  MUFU.RCP R13, R13 ;  /* 0x0000000d000d7308 */ /* 0x001e240000001000 */
[----:B0-----:R-:W-:-:S06]  /*50e0*/  VIADD R14, R13, 0xffffffe ;  /* 0x0ffffffe0d0e7836 */ /* 0x001fcc0000000000 */
[----:B------:R0:W1:Y:S02]  /*50f0*/  F2I.FTZ.U32.TRUNC.NTZ R15, R14 ;  /* 0x0000000e000f7305 */ /* 0x000064000021f000 */
[----:B0-----:R-:W-:Y:S02]  /*5100*/  IMAD.MOV.U32 R14, RZ, RZ, RZ ;  /* 0x000000ffff0e7224 */ /* 0x001fe400078e00ff */
[----:B-1----:R-:W-:-:S04]  /*5110*/  IMAD.MOV R18, RZ, RZ, -R15 ;  /* 0x000000ffff127224 */ /* 0x002fc800078e0a0f */
[----:B------:R-:W-:-:S04]  /*5120*/  IMAD R17, R18, R19, RZ ;  /* 0x0000001312117224 */ /* 0x000fc800078e02ff */
[----:B------:R-:W-:-:S06]  /*5130*/  IMAD.HI.U32 R15, R15, R17, R14 ;  /* 0x000000110f0f7227 */ /* 0x000fcc00078e000e */
[----:B------:R-:W-:-:S04]  /*5140*/  IMAD.HI.U32 R15, R15, R16, RZ ;  /* 0x000000100f0f7227 */ /* 0x000fc800078e00ff */
[----:B------:R-:W-:-:S04]  /*5150*/  IMAD.MOV R15, RZ, RZ, -R15 ;  /* 0x000000ffff0f7224 */ /* 0x000fc800078e0a0f */
[----:B------:R-:W-:Y:S02]  /*5160*/  IMAD R16, R19, R15, R16 ;  /* 0x0000000f13107224 */ /* 0x000fe400078e0210 */
[----:B------:R-:W-:-:S03]  /*5170*/  IMAD.MOV.U32 R15, RZ, RZ, RZ ;  /* 0x000000ffff0f7224 */ /* 0x000fc600078e00ff */
[----:B------:R-:W-:-:S13]  /*5180*/  ISETP.GE.U32.AND P0, PT, R16, R19, PT ;  /* 0x000000131000720c */ /* 0x000fda0003f06070 */
[----:B------:R-:W-:-:S05]  /*5190*/  @P0 IMAD.IADD R16, R16, 0x1, -R19 ;  /* 0x0000000110100824 */ /* 0x000fca00078e0a13 */
[----:B------:R-:W-:-:S13]  /*51a0*/  ISETP.GE.U32.AND P0, PT, R16, R19, PT ;  /* 0x000000131000720c */ /* 0x000fda0003f06070 */
[----:B------:R-:W-:Y:S01]  /*51b0*/  @P0 IMAD.IADD R16, R16, 0x1, -R19 ;  /* 0x0000000110100824 */ /* 0x000fe200078e0a13 */
[----:B------:R-:W-:-:S05]  /*51c0*/  @!P1 LOP3.LUT R16, RZ, R19, RZ, 0x33, !PT ;  /* 0x00000013ff109212 */ /* 0x000fca00078e33ff */
[----:B------:R-:W-:Y:S01]  /*51d0*/  IMAD.MOV.U32 R14, RZ, RZ, R16 ;  /* 0x000000ffff0e7224 */ /* 0x000fe200078e0010 */
[----:B------:R-:W-:Y:S06]  /*51e0*/  BRA `(.L_x_33) ;  /* 0x0000000000187947 */ /* 0x000fec0003800000 */
.L_x_32:
[----:B------:R-:W-:Y:S01]  /*51f0*/  IMAD.MOV.U32 R14, RZ, RZ, R16 ;  /* 0x000000ffff0e7224 */ /* 0x000fe200078e0010 */
[----:B------:R-:W-:Y:S01]  /*5200*/  MOV R16, 0x5240 ;  /* 0x0000524000107802 */ /* 0x000fe20000000f00 */
[----:B------:R-:W-:Y:S02]  /*5210*/  IMAD.MOV.U32 R17, RZ, RZ, R18 ;  /* 0x000000ffff117224 */ /* 0x000fe400078e0012 */
[----:B------:R-:W-:-:S07]  /*5220*/  IMAD.MOV.U32 R29, RZ, RZ, RZ ;  /* 0x000000ffff1d7224 */ /* 0x000fce00078e00ff */
[----:B------:R-:W-:Y:S05]  /*5230*/  CALL.REL.NOINC `($__internal_0_$__cuda_sm20_rem_u64) ;  /* 0x0000001000447944 */ /* 0x000fea0003c00000 */
[----:B------:R-:W-:-:S07]  /*5240*/  IMAD.MOV.U32 R15, RZ, RZ, R19 ;  /* 0x000000ffff0f7224 */ /* 0x000fce00078e0013 */
.L_x_33:
[----:B------:R-:W-:Y:S05]  /*5250*/  BSYNC.RECONVERGENT B3 ;  /* 0x0000000000037941 */ /* 0x000fea0003800200 */
.L_x_31:
[----:B------:R-:W-:Y:S01]  /*5260*/  IADD3 R14, P0, PT, R14, 0x2, RZ ;  /* 0x000000020e0e7810 */ /* 0x000fe20007f1e0ff */
[----:B------:R-:W-:Y:S01]  /*5270*/  BSSY.RECONVERGENT B3, `(.L_x_34) ;  /* 0x0000054000037945 */ /* 0x000fe20003800200 */
[----:B------:R-:W-:Y:S02]  /*5280*/  IMAD.MOV.U32 R13, RZ, RZ, 0x1 ;  /* 0x00000001ff0d7424 */ /* 0x000fe400078e00ff */
[----:B------:R-:W-:Y:S02]  /*5290*/  IMAD.MOV.U32 R18, RZ, RZ, RZ ;  /* 0x000000ffff127224 */ /* 0x000fe400078e00ff */
[----:B------:R-:W-:Y:S02]  /*52a0*/  IMAD.X R29, RZ, RZ, R15, P0 ;  /* 0x000000ffff1d7224 */ /* 0x000fe400000e060f */
[----:B------:R-:W-:Y:S02]  /*52b0*/  IMAD.MOV.U32 R15, RZ, RZ, R10 ;  /* 0x000000ffff0f7224 */ /* 0x000fe400078e000a */
[----:B------:R-:W-:-:S07]  /*52c0*/  IMAD.MOV.U32 R28, RZ, RZ, R11 ;  /* 0x000000ffff1c7224 */ /* 0x000fce00078e000b */
.L_x_41:
[----:B------:R-:W-:Y:S01]  /*52d0*/  LOP3.LUT R16, R29, R21, RZ, 0xfc, !PT ;  /* 0x000000151d107212 */ /* 0x000fe200078efcff */
[----:B------:R-:W-:Y:S03]  /*52e0*/  BSSY.RECONVERGENT B4, `(.L_x_35) ;  /* 0x000001c000047945 */ /* 0x000fe60003800200 */
[----:B------:R-:W-:-:S13]  /*52f0*/  ISETP.NE.U32.AND P0, PT, R16, RZ, PT ;  /* 0x000000ff1000720c */ /* 0x000fda0003f05070 */
        /* <DEDUP_REMOVED lines=9> */
[----:B------:R-:W-:-:S04]  /*5390*/  IMAD.HI.U32 R17, R17, R23, R16 ;  /* 0x0000001711117227 */ /* 0x000fc800078e0010 */
[----:B------:R-:W-:Y:S02]  /*53a0*/  IMAD.MOV.U32 R23, RZ, RZ, RZ ;  /* 0x000000ffff177224 */ /* 0x000fe400078e00ff */
[----:B------:R-:W-:-:S04]  /*53b0*/  IMAD.HI.U32 R17, R17, R14, RZ ;  /* 0x0000000e11117227 */ /* 0x000fc800078e00ff */
[----:B------:R-:W-:-:S04]  /*53c0*/  IMAD.MOV R17, RZ, RZ, -R17 ;  /* 0x000000ffff117224 */ /* 0x000fc800078e0a11 */
[----:B------:R-:W-:-:S05]  /*53d0*/  IMAD R22, R20, R17, R14 ;  /* 0x0000001114167224 */ /* 0x000fca00078e020e */
[----:B------:R-:W-:-:S13]  /*53e0*/  ISETP.GE.U32.AND P0, PT, R22, R20, PT ;  /* 0x000000141600720c */ /* 0x000fda0003f06070 */
[----:B------:R-:W-:-:S05]  /*53f0*/  @P0 IMAD.IADD R22, R22, 0x1, -R20 ;  /* 0x0000000116160824 */ /* 0x000fca00078e0a14 */
[----:B------:R-:W-:-:S13]  /*5400*/  ISETP.GE.U32.AND P0, PT, R22, R20, PT ;  /* 0x000000141600720c */ /* 0x000fda0003f06070 */
[----:B------:R-:W-:Y:S01]  /*5410*/  @P0 IMAD.IADD R22, R22, 0x1, -R20 ;  /* 0x0000000116160824 */ /* 0x000fe200078e0a14 */
[----:B------:R-:W-:Y:S01]  /*5420*/  @!P1 LOP3.LUT R22, RZ, R20, RZ, 0x33, !PT ;  /* 0x00000014ff169212 */ /* 0x000fe200078e33ff */
[----:B------:R-:W-:Y:S06]  /*5430*/  BRA `(.L_x_37) ;  /* 0x0000000000187947 */ /* 0x000fec0003800000 */
.L_x_36:
[----:B------:R-:W-:Y:S01]  /*5440*/  IMAD.MOV.U32 R19, RZ, RZ, R20 ;  /* 0x000000ffff137224 */ /* 0x000fe200078e0014 */
[----:B------:R-:W-:Y:S01]  /*5450*/  MOV R16, 0x5480 ;  /* 0x0000548000107802 */ /* 0x000fe20000000f00 */
[----:B------:R-:W-:-:S07]  /*5460*/  IMAD.MOV.U32 R17, RZ, RZ, R21 ;  /* 0x000000ffff117224 */ /* 0x000fce00078e0015 */
[----:B------:R-:W-:Y:S05]  /*5470*/  CALL.REL.NOINC `($__internal_0_$__cuda_sm20_rem_u64) ;  /* 0x0000000c00b47944 */ /* 0x000fea0003c00000 */
[----:B------:R-:W-:Y:S02]  /*5480*/  IMAD.MOV.U32 R22, RZ, RZ, R14 ;  /* 0x000000ffff167224 */ /* 0x000fe400078e000e */
[----:B------:R-:W-:-:S07]  /*5490*/  IMAD.MOV.U32 R23, RZ, RZ, R19 ;  /* 0x000000ffff177224 */ /* 0x000fce00078e0013 */
.L_x_37:
[----:B------:R-:W-:Y:S05]  /*54a0*/  BSYNC.RECONVERGENT B4 ;  /* 0x0000000000047941 */ /* 0x000fea0003800200 */
.L_x_35:
[----:B------:R-:W-:Y:S01]  /*54b0*/  LOP3.LUT R14, R15, 0x1, RZ, 0xc0, !PT ;  /* 0x000000010f0e7812 */ /* 0x000fe200078ec0ff */
[----:B------:R-:W-:Y:S03]  /*54c0*/  BSSY.RECONVERGENT B4, `(.L_x_38) ;  /* 0x0000024000047945 */ /* 0x000fe60003800200 */
[----:B------:R-:W-:-:S04]  /*54d0*/  ISETP.NE.U32.AND P0, PT, R14, 0x1, PT ;  /* 0x000000010e00780c */ /* 0x000fc80003f05070 */
[----:B------:R-:W-:-:S13]  /*54e0*/  ISETP.NE.U32.AND.EX P0, PT, RZ, RZ, PT, P0 ;  /* 0x000000ffff00720c */ /* 0x000fda0003f05100 */
[----:B------:R-:W-:Y:S05]  /*54f0*/  @P0 BRA `(.L_x_39) ;  /* 0x0000000000800947 */ /* 0x000fea0003800000 */
[-C--:B------:R-:W-:Y:S02]  /*5500*/  IMAD R19, R23, R13.reuse, RZ ;  /* 0x0000000d17137224 */ /* 0x080fe400078e02ff */
[----:B------:R-:W-:-:S04]  /*5510*/  IMAD.WIDE.U32 R16, R22, R13, RZ ;  /* 0x0000000d16107225 */ /* 0x000fc800078e00ff */
[----:B------:R-:W-:-:S04]  /*5520*/  IMAD R19, R22, R18, R19 ;  /* 0x0000001216137224 */ /* 0x000fc800078e0213 */
[----:B------:R-:W-:-:S05]  /*5530*/  IMAD.IADD R29, R17, 0x1, R19 ;  /* 0x00000001111d7824 */ /* 0x000fca00078e0213 */
[----:B------:R-:W-:-:S04]  /*5540*/  LOP3.LUT R13, R29, R21, RZ, 0xfc, !PT ;  /* 0x000000151d0d7212 */ /* 0x000fc800078efcff */
        /* <DEDUP_REMOVED lines=20> */
.L_x_40:
[----:B------:R-:W-:Y:S01]  /*5690*/  IMAD.MOV.U32 R14, RZ, RZ, R16 ;  /* 0x000000ffff0e7224 */ /* 0x000fe200078e0010 */
[----:B------:R-:W-:Y:S01]  /*56a0*/  MOV R16, 0x56e0 ;  /* 0x000056e000107802 */ /* 0x000fe20000000f00 */
[----:B------:R-:W-:Y:S02]  /*56b0*/  IMAD.MOV.U32 R19, RZ, RZ, R20 ;  /* 0x000000ffff137224 */ /* 0x000fe400078e0014 */
[----:B------:R-:W-:-:S07]  /*56c0*/  IMAD.MOV.U32 R17, RZ, RZ, R21 ;  /* 0x000000ffff117224 */ /* 0x000fce00078e0015 */
[----:B------:R-:W-:Y:S05]  /*56d0*/  CALL.REL.NOINC `($__internal_0_$__cuda_sm20_rem_u64) ;  /* 0x0000000c001c7944 */ /* 0x000fea0003c00000 */
[----:B------:R-:W-:Y:S02]  /*56e0*/  IMAD.MOV.U32 R13, RZ, RZ, R14 ;  /* 0x000000ffff0d7224 */ /* 0x000fe400078e000e */
[----:B------:R-:W-:-:S07]  /*56f0*/  IMAD.MOV.U32 R18, RZ, RZ, R19 ;  /* 0x000000ffff127224 */ /* 0x000fce00078e0013 */
.L_x_39:
[----:B------:R-:W-:Y:S05]  /*5700*/  BSYNC.RECONVERGENT B4 ;  /* 0x0000000000047941 */ /* 0x000fea0003800200 */
.L_x_38:
[----:B------:R-:W-:Y:S01]  /*5710*/  ISETP.GT.U32.AND P0, PT, R15, 0x1, PT ;  /* 0x000000010f00780c */ /* 0x000fe20003f04070 */
[-C--:B------:R-:W-:Y:S01]  /*5720*/  IMAD R19, R23, R22.reuse, RZ ;  /* 0x0000001617137224 */ /* 0x080fe200078e02ff */
[--C-:B------:R-:W-:Y:S01]  /*5730*/  SHF.R.U64 R15, R15, 0x1, R28.reuse ;  /* 0x000000010f0f7819 */ /* 0x100fe2000000121c */
[----:B------:R-:W-:Y:S01]  /*5740*/  IMAD.WIDE.U32 R16, R22, R22, RZ ;  /* 0x0000001616107225 */ /* 0x000fe200078e00ff */
[----:B------:R-:W-:Y:S02]  /*5750*/  ISETP.GT.U32.AND.EX P0, PT, R28, RZ, PT, P0 ;  /* 0x000000ff1c00720c */ /* 0x000fe40003f04100 */
[----:B------:R-:W-:Y:S01]  /*5760*/  SHF.R.U32.HI R28, RZ, 0x1, R28 ;  /* 0x00000001ff1c7819 */ /* 0x000fe2000001161c */
[----:B------:R-:W-:Y:S02]  /*5770*/  IMAD R19, R22, R23, R19 ;  /* 0x0000001716137224 */ /* 0x000fe400078e0213 */
[----:B------:R-:W-:Y:S02]  /*5780*/  IMAD.MOV.U32 R14, RZ, RZ, R16 ;  /* 0x000000ffff0e7224 */ /* 0x000fe400078e0010 */
[----:B------:R-:W-:-:S06]  /*5790*/  IMAD.IADD R29, R17, 0x1, R19 ;  /* 0x00000001111d7824 */ /* 0x000fcc00078e0213 */
[----:B------:R-:W-:Y:S05]  /*57a0*/  @P0 BRA `(.L_x_41) ;  /* 0xfffffff800c80947 */ /* 0x000fea000383ffff */
[----:B------:R-:W-:Y:S05]  /*57b0*/  BSYNC.RECONVERGENT B3 ;  /* 0x0000000000037941 */ /* 0x000fea0003800200 */
.L_x_34:
[C---:B------:R-:W-:Y:S02]  /*57c0*/  ISETP.NE.U32.AND P0, PT, R13.reuse, R8, PT ;  /* 0x000000080d00720c */ /* 0x040fe40003f05070 */
[----:B------:R-:W-:Y:S02]  /*57d0*/  ISETP.EQ.U32.AND P1, PT, R13, 0x1, PT ;  /* 0x000000010d00780c */ /* 0x000fe40003f22070 */
[----:B------:R-:W-:-:S04]  /*57e0*/  ISETP.NE.AND.EX P0, PT, R18, R9, PT, P0 ;  /* 0x000000091200720c */ /* 0x000fc80003f05300 */
[----:B------:R-:W-:-:S13]  /*57f0*/  ISETP.EQ.OR.EX P0, PT, R18, RZ, !P0, P1 ;  /* 0x000000ff1200720c */ /* 0x000fda0004702710 */
[----:B------:R-:W-:Y:S05]  /*5800*/  @P0 BRA `(.L_x_42) ;  /* 0x0000000000bc0947 */ /* 0x000fea0003800000 */
[----:B------:R-:W-:Y:S02]  /*5810*/  IMAD.MOV.U32 R15, RZ, RZ, R10 ;  /* 0x000000ffff0f7224 */ /* 0x000fe400078e000a */
[----:B------:R-:W-:-:S07]  /*5820*/  IMAD.MOV.U32 R22, RZ, RZ, R11 ;  /* 0x000000ffff167224 */ /* 0x000fce00078e000b */
.L_x_47:
[----:B------:R-:W-:-:S04]  /*5830*/  ISETP.NE.U32.AND P0, PT, R15, R8, PT ;  /* 0x000000080f00720c */ /* 0x000fc80003f05070 */
[----:B------:R-:W-:-:S13]  /*5840*/  ISETP.NE.AND.EX P0, PT, R22, R9, PT, P0 ;  /* 0x000000091600720c */ /* 0x000fda0003f05300 */
[----:B------:R-:W-:Y:S05]  /*5850*/  @!P0 BRA `(.L_x_43) ;  /* 0x0000000000bc8947 */ /* 0x000fea0003800000 */
[-C--:B------:R-:W-:Y:S01]  /*5860*/  IMAD R14, R18, R13.reuse, RZ ;  /* 0x0000000d120e7224 */ /* 0x080fe200078e02ff */
[----:B------:R-:W-:Y:S01]  /*5870*/  BSSY.RECONVERGENT B3, `(.L_x_44) ;  /* 0x0000020000037945 */ /* 0x000fe20003800200 */
        /* <DEDUP_REMOVED lines=24> */
.L_x_45:
[----:B------:R-:W-:Y:S01]  /*5a00*/  IMAD.MOV.U32 R14, RZ, RZ, R16 ;  /* 0x000000ffff0e7224 */ /* 0x000fe200078e0010 */
[----:B------:R-:W-:Y:S01]  /*5a10*/  MOV R16, 0x5a50 ;  /* 0x00005a5000107802 */ /* 0x000fe20000000f00 */
[----:B------:R-:W-:Y:S02]  /*5a20*/  IMAD.MOV.U32 R19, RZ, RZ, R20 ;  /* 0x000000ffff137224 */ /* 0x000fe400078e0014 */
[----:B------:R-:W-:-:S07]  /*5a30*/  IMAD.MOV.U32 R17, RZ, RZ, R21 ;  /* 0x000000ffff117224 */ /* 0x000fce00078e0015 */
[----:B------:R-:W-:Y:S05]  /*5a40*/  CALL.REL.NOINC `($__internal_0_$__cuda_sm20_rem_u64) ;  /* 0x0000000800407944 */ /* 0x000fea0003c00000 */
[----:B------:R-:W-:Y:S02]  /*5a50*/  IMAD.MOV.U32 R13, RZ, RZ, R14 ;  /* 0x000000ffff0d7224 */ /* 0x000fe400078e000e */
[----:B------:R-:W-:-:S07]  /*5a60*/  IMAD.MOV.U32 R18, RZ, RZ, R19 ;  /* 0x000000ffff127224 */ /* 0x000fce00078e0013 */
.L_x_46:
[----:B------:R-:W-:Y:S05]  /*5a70*/  BSYNC.RECONVERGENT B3 ;  /* 0x0000000000037941 */ /* 0x000fea0003800200 */
.L_x_44:
[----:B------:R-:W-:-:S04]  /*5a80*/  ISETP.NE.U32.AND P0, PT, R13, 0x1, PT ;  /* 0x000000010d00780c */ /* 0x000fc80003f05070 */
[----:B------:R-:W-:-:S13]  /*5a90*/  ISETP.NE.AND.EX P0, PT, R18, RZ, PT, P0 ;  /* 0x000000ff1200720c */ /* 0x000fda0003f05300 */
[----:B------:R-:W-:Y:S05]  /*5aa0*/  @!P0 BRA `(.L_x_43) ;  /* 0x0000000000288947 */ /* 0x000fea0003800000 */
[----:B------:R-:W-:Y:S02]  /*5ab0*/  ISETP.NE.U32.AND P0, PT, R13, R8, PT ;  /* 0x000000080d00720c */ /* 0x000fe40003f05070 */
[C---:B------:R-:W-:Y:S01]  /*5ac0*/  SHF.L.U64.HI R22, R15.reuse, 0x1, R22 ;  /* 0x000000010f167819 */ /* 0x040fe20000010216 */
[----:B------:R-:W-:Y:S01]  /*5ad0*/  IMAD.SHL.U32 R15, R15, 0x2, RZ ;  /* 0x000000020f0f7824 */ /* 0x000fe200078e00ff */
[----:B------:R-:W-:-:S13]  /*5ae0*/  ISETP.NE.AND.EX P0, PT, R18, R9, PT, P0 ;  /* 0x000000091200720c */ /* 0x000fda0003f05300 */
[----:B------:R-:W-:Y:S05]  /*5af0*/  @P0 BRA `(.L_x_47) ;  /* 0xfffffffc004c0947 */ /* 0x000fea000383ffff */
.L_x_42:
[----:B------:R-:W-:-:S05]  /*5b00*/  VIADD R12, R12, 0x1 ;  /* 0x000000010c0c7836 */ /* 0x000fca0000000000 */
[----:B------:R-:W-:-:S13]  /*5b10*/  ISETP.NE.AND P0, PT, R12, 0x5, PT ;  /* 0x000000050c00780c */ /* 0x000fda0003f05270 */
[----:B------:R-:W-:Y:S05]  /*5b20*/  @!P0 BREAK.RELIABLE B2 ;  /* 0x0000000000028942 */ /* 0x000fea0003800100 */
[----:B------:R-:W-:Y:S05]  /*5b30*/  @P0 BRA `(.L_x_48) ;  /* 0xffffffcc00a00947 */ /* 0x000fea000383ffff */
[----:B------:R-:W-:Y:S05]  /*5b40*/  BRA `(.L_x_16) ;  /* 0x0000000000087947 */ /* 0x000fea0003800000 */
.L_x_43:
[----:B------:R-:W-:Y:S05]  /*5b50*/  BSYNC.RELIABLE B2 ;  /* 0x0000000000027941 */ /* 0x000fea0003800100 */
.L_x_19:
[----:B------:R-:W-:Y:S05]  /*5b60*/  BRA `(.L_x_49) ;  /* 0xffffffcc00007947 */ /* 0x000fea000383ffff */
.L_x_16:
[----:B------:R-:W-:Y:S05]  /*5b70*/  BSYNC.RECONVERGENT B0 ;  /* 0x0000000000007941 */ /* 0x000fea0003800200 */
.L_x_13:
[----:B------:R-:W0:Y:S01]  /*5b80*/  S2UR UR5, SR_CgaCtaId ;  /* 0x00000000000579c3 */ /* 0x000e220000008800 */
[----:B------:R-:W1:Y:S01]  /*5b90*/  LDCU UR7, c[0x0][0x360] ;  /* 0x00006c00ff0777ac */ /* 0x000e620008000800 */
[----:B------:R-:W2:Y:S01]  /*5ba0*/  LDCU UR10, c[0x0][0x388] ;  /* 0x00007100ff0a77ac */ /* 0x000ea20008000800 */
[----:B------:R-:W-:Y:S01]  /*5bb0*/  UMOV UR4, 0x400 ;  /* 0x0000040000047882 */ /* 0x000fe20000000000 */
[----:B--2---:R-:W-:Y:S01]  /*5bc0*/  IMAD.U32 R9, RZ, RZ, UR10 ;  /* 0x0000000aff097e24 */ /* 0x004fe2000f8e00ff */
[----:B0-----:R-:W-:-:S06]  /*5bd0*/  ULEA UR4, UR5, UR4, 0x18 ;  /* 0x0000000405047291 */ /* 0x001fcc000f8ec0ff */
[C---:B------:R-:W-:Y:S01]  /*5be0*/  LEA R11, R0.reuse, UR4, 0x3 ;  /* 0x00000004000b7c11 */ /* 0x040fe2000f8e18ff */
[----:B-1----:R-:W-:-:S04]  /*5bf0*/  VIADD R0, R0, UR7 ;  /* 0x0000000700007c36 */ /* 0x002fc80008000000 */
[----:B------:R3:W-:Y:S01]  /*5c00*/  STS.64 [R11], R20 ;  /* 0x000000140b007388 */ /* 0x0007e20000000a00 */
[----:B------:R-:W-:-:S13]  /*5c10*/  ISETP.GE.AND P0, PT, R0, R9, PT ;  /* 0x000000090000720c */ /* 0x000fda0003f06270 */
[----:B---3--:R-:W-:Y:S05]  /*5c20*/  @!P0 BRA `(.L_x_50) ;  /* 0xffffffc800cc8947 */ /* 0x008fea000383ffff */
.L_x_12:
[----:B------:R-:W-:Y:S05]  /*5c30*/  BSYNC.RECONVERGENT B1 ;  /* 0x0000000000017941 */ /* 0x000fea0003800200 */
.L_x_11:
[----:B------:R-:W-:Y:S05]  /*5c40*/  WARPSYNC.ALL ;  /* 0x0000000000007948 */ /* 0x000fea0003800000 */
[----:B------:R-:W3:Y:S01]  /*5c50*/  S2R R0, SR_TID.X ;  /* 0x0000000000007919 */ /* 0x000ee20000002100 */
[----:B------:R-:W-:Y:S01]  /*5c60*/  BAR.SYNC.DEFER_BLOCKING 0x0 ;  /* 0x0000000000007b1d */ /* 0x000fe20000010000 */
[----:B------:R-:W-:-:S04]  /*5c70*/  ISETP.GE.AND P0, PT, R9, 0x1, PT ;  /* 0x000000010900780c */ /* 0x000fc80003f06270 */
[----:B---3--:R-:W-:-:S13]  /*5c80*/  ISETP.NE.OR P0, PT, R0, RZ, !P0 ;  /* 0x000000ff0000720c */ /* 0x008fda0004705670 */
[----:B------:R-:W-:Y:S05]  /*5c90*/  @P0 EXIT ;  /* 0x000000000000094d */ /* 0x000fea0003800000 */
[C---:B------:R-:W-:Y:S01]  /*5ca0*/  ISETP.GE.U32.AND P0, PT, R9.reuse, 0x8, PT ;  /* 0x000000080900780c */ /* 0x040fe20003f06070 */
[----:B------:R-:W-:Y:S01]  /*5cb0*/  BSSY.RECONVERGENT B0, `(.L_x_51) ;  /* 0x000002f000007945 */ /* 0x000fe20003800200 */
[----:B------:R-:W-:Y:S01]  /*5cc0*/  LOP3.LUT R36, R9, 0x7, RZ, 0xc0, !PT ;  /* 0x0000000709247812 */ /* 0x000fe200078ec0ff */
[----:B------:R-:W-:-:S03]  /*5cd0*/  IMAD.MOV.U32 R0, RZ, RZ, RZ ;  /* 0x000000ffff007224 */ /* 0x000fc600078e00ff */
[----:B------:R-:W-:-:S07]  /*5ce0*/  ISETP.NE.AND P1, PT, R36, RZ, PT ;  /* 0x000000ff2400720c */ /* 0x000fce0003f25270 */
[----:B------:R-:W-:Y:S06]  /*5cf0*/  @!P0 BRA `(.L_x_52) ;  /* 0x0000000000a88947 */ /* 0x000fec0003800000 */
[----:B------:R-:W3:Y:S01]  /*5d00*/  S2UR UR5, SR_CgaCtaId ;  /* 0x00000000000579c3 */ /* 0x000ee20000008800 */
[----:B------:R-:W-:Y:S01]  /*5d10*/  UMOV UR4, 0x400 ;  /* 0x0000040000047882 */ /* 0x000fe20000000000 */
[----:B------:R-:W-:-:S05]  /*5d20*/  LOP3.LUT R0, R9, 0x7ffffff8, RZ, 0xc0, !PT ;  /* 0x7ffffff809007812 */ /* 0x000fca00078ec0ff */
[----:B------:R-:W-:Y:S01]  /*5d30*/  IMAD.MOV R10, RZ, RZ, -R0 ;  /* 0x000000ffff0a7224 */ /* 0x000fe200078e0a00 */
[----:B012---:R-:W0:Y:S01]  /*5d40*/  LDC.64 R2, c[0x0][0x380] ;  /* 0x0000e000ff027b82 */ /* 0x007e220000000a00 */
[----:B---3--:R-:W-:Y:S02]  /*5d50*/  ULEA UR4, UR5, UR4, 0x18 ;  /* 0x0000000405047291 */ /* 0x008fe4000f8ec0ff */
[----:B------:R-:W-:Y:S02]  /*5d60*/  UIADD3 UR5, UPT, UPT, UR6, 0x3, URZ ;  /* 0x0000000306057890 */ /* 0x000fe4000fffe0ff */
[----:B------:R-:W-:-:S04]  /*5d70*/  UIADD3 UR4, UPT, UPT, UR4, 0x20, URZ ;  /* 0x0000002004047890 */ /* 0x000fc8000fffe0ff */
[----:B------:R-:W-:Y:S02]  /*5d80*/  IMAD.U32 R11, RZ, RZ, UR5 ;  /* 0x00000005ff0b7e24 */ /* 0x000fe4000f8e00ff */
[----:B------:R-:W-:-:S07]  /*5d90*/  IMAD.U32 R8, RZ, RZ, UR4 ;  /* 0x00000004ff087e24 */ /* 0x000fce000f8e00ff */
.L_x_53:
[----:B---3--:R-:W1:Y:S01]  /*5da0*/  LDS.128 R4, [R8+-0x20] ;  /* 0xffffe00008047984 */ /* 0x008e620000000c00 */
[C---:B------:R-:W-:Y:S02]  /*5db0*/  VIADD R25, R11.reuse, 0xfffffffd ;  /* 0xfffffffd0b197836 */ /* 0x040fe40000000000 */
[----:B------:R-:W-:Y:S01]  /*5dc0*/  VIADD R27, R11, 0xfffffffe ;  /* 0xfffffffe0b1b7836 */ /* 0x000fe20000000000 */
[----:B------:R-:W2:Y:S01]  /*5dd0*/  LDS.128 R12, [R8+-0x10] ;  /* 0xfffff000080c7984 */ /* 0x000ea20000000c00 */
[----:B0-----:R-:W-:-:S03]  /*5de0*/  IMAD.WIDE.U32 R24, R25, 0x8, R2 ;  /* 0x0000000819187825 */ /* 0x001fc600078e0002 */
[----:B------:R-:W0:Y:S01]  /*5df0*/  LDS.128 R16, [R8] ;  /* 0x0000000008107984 */ /* 0x000e220000000c00 */
[C---:B------:R-:W-:Y:S02]  /*5e00*/  VIADD R35, R11.reuse, 0xffffffff ;  /* 0xffffffff0b237836 */ /* 0x040fe40000000000 */
[----:B------:R-:W-:Y:S01]  /*5e10*/  VIADD R31, R11, 0x1 ;  /* 0x000000010b1f7836 */ /* 0x000fe20000000000 */
[----:B------:R3:W4:Y:S01]  /*5e20*/  LDS.128 R20, [R8+0x10] ;  /* 0x0000100008147984 */ /* 0x0007220000000c00 */
[----:B------:R-:W-:-:S04]  /*5e30*/  IMAD.WIDE.U32 R26, R27, 0x8, R2 ;  /* 0x000000081b1a7825 */ /* 0x000fc800078e0002 */
[----:B------:R-:W-:Y:S02]  /*5e40*/  VIADD R33, R11, 0x2 ;  /* 0x000000020b217836 */ /* 0x000fe40000000000 */
[----:B------:R-:W-:-:S04]  /*5e50*/  IMAD.WIDE.U32 R34, R35, 0x8, R2 ;  /* 0x0000000823227825 */ /* 0x000fc800078e0002 */
[C---:B------:R-:W-:Y:S02]  /*5e60*/  VIADD R37, R11.reuse, 0x4 ;  /* 0x000000040b257836 */ /* 0x040fe40000000000 */
[----:B------:R-:W-:-:S04]  /*5e70*/  IMAD.WIDE.U32 R28, R11, 0x8, R2 ;  /* 0x000000080b1c7825 */ /* 0x000fc800078e0002 */
[----:B------:R-:W-:-:S04]  /*5e80*/  IMAD.WIDE.U32 R30, R31, 0x8, R2 ;  /* 0x000000081f1e7825 */ /* 0x000fc800078e0002 */
[----:B------:R-:W-:-:S04]  /*5e90*/  IMAD.WIDE.U32 R32, R33, 0x8, R2 ;  /* 0x0000000821207825 */ /* 0x000fc800078e0002 */
[----:B------:R-:W-:Y:S02]  /*5ea0*/  VIADD R10, R10, 0x8 ;  /* 0x000000080a0a7836 */ /* 0x000fe40000000000 */
[----:B---3--:R-:W-:Y:S01]  /*5eb0*/  VIADD R8, R8, 0x40 ;  /* 0x0000004008087836 */ /* 0x008fe20000000000 */
[----:B-1----:R1:W-:Y:S02]  /*5ec0*/  STG.E.64 desc[UR8][R24.64], R4 ;  /* 0x0000000418007986 */ /* 0x0023e4000c101b08 */
[----:B------:R-:W-:Y:S02]  /*5ed0*/  ISETP.NE.AND P0, PT, R10, RZ, PT ;  /* 0x000000ff0a00720c */ /* 0x000fe40003f05270 */
[----:B------:R3:W-:Y:S04]  /*5ee0*/  STG.E.64 desc[UR8][R26.64], R6 ;  /* 0x000000061a007986 */ /* 0x0007e8000c101b08 */
[----:B--2---:R3:W-:Y:S04]  /*5ef0*/  STG.E.64 desc[UR8][R34.64], R12 ;  /* 0x0000000c22007986 */ /* 0x0047e8000c101b08 */
[----:B------:R3:W-:Y:S01]  /*5f00*/  STG.E.64 desc[UR8][R28.64], R14 ;  /* 0x0000000e1c007986 */ /* 0x0007e2000c101b08 */
[----:B-1----:R-:W-:-:S02]  /*5f10*/  VIADD R5, R11, 0x3 ;  /* 0x000000030b057836 */ /* 0x002fc40000000000 */
[--C-:B------:R-:W-:Y:S01]  /*5f20*/  IMAD.WIDE.U32 R24, R37, 0x8, R2.reuse ;  /* 0x0000000825187825 */ /* 0x100fe200078e0002 */
[----:B0-----:R3:W-:Y:S03]  /*5f30*/  STG.E.64 desc[UR8][R30.64], R16 ;  /* 0x000000101e007986 */ /* 0x0017e6000c101b08 */
[----:B------:R-:W-:Y:S01]  /*5f40*/  IMAD.WIDE.U32 R4, R5, 0x8, R2 ;  /* 0x0000000805047825 */ /* 0x000fe200078e0002 */
[----:B------:R3:W-:Y:S03]  /*5f50*/  STG.E.64 desc[UR8][R32.64], R18 ;  /* 0x0000001220007986 */ /* 0x0007e6000c101b08 */
[----:B------:R-:W-:Y:S01]  /*5f60*/  VIADD R11, R11, 0x8 ;  /* 0x000000080b0b7836 */ /* 0x000fe20000000000 */
[----:B----4-:R3:W-:Y:S04]  /*5f70*/  STG.E.64 desc[UR8][R4.64], R20 ;  /* 0x0000001404007986 */ /* 0x0107e8000c101b08 */
[----:B------:R3:W-:Y:S01]  /*5f80*/  STG.E.64 desc[UR8][R24.64], R22 ;  /* 0x0000001618007986 */ /* 0x0007e2000c101b08 */
[----:B------:R-:W-:Y:S05]  /*5f90*/  @P0 BRA `(.L_x_53) ;  /* 0xfffffffc00800947 */ /* 0x000fea000383ffff */
.L_x_52:
[----:B------:R-:W-:Y:S05]  /*5fa0*/  BSYNC.RECONVERGENT B0 ;  /* 0x0000000000007941 */ /* 0x000fea0003800200 */
.L_x_51:
[----:B------:R-:W-:Y:S05]  /*5fb0*/  @!P1 EXIT ;  /* 0x000000000000994d */ /* 0x000fea0003800000 */
[----:B------:R-:W-:Y:S01]  /*5fc0*/  ISETP.GE.U32.AND P0, PT, R36, 0x4, PT ;  /* 0x000000042400780c */ /* 0x000fe20003f06070 */
[----:B------:R-:W-:Y:S01]  /*5fd0*/  BSSY.RECONVERGENT B0, `(.L_x_54) ;  /* 0x0000018000007945 */ /* 0x000fe20003800200 */
[----:B---3--:R-:W-:-:S04]  /*5fe0*/  LOP3.LUT R20, R9, 0x3, RZ, 0xc0, !PT ;  /* 0x0000000309147812 */ /* 0x008fc800078ec0ff */
[----:B------:R-:W-:-:S07]  /*5ff0*/  ISETP.NE.AND P1, PT, R20, RZ, PT ;  /* 0x000000ff1400720c */ /* 0x000fce0003f25270 */
[----:B------:R-:W-:Y:S06]  /*6000*/  @!P0 BRA `(.L_x_55) ;  /* 0x0000000000508947 */ /* 0x000fec0003800000 */
[----:B------:R-:W3:Y:S01]  /*6010*/  S2UR UR5, SR_CgaCtaId ;  /* 0x00000000000579c3 */ /* 0x000ee20000008800 */
[----:B------:R-:W-:Y:S01]  /*6020*/  UMOV UR4, 0x400 ;  /* 0x0000040000047882 */ /* 0x000fe20000000000 */
[----:B012---:R-:W-:-:S04]  /*6030*/  VIADD R3, R0, UR6 ;  /* 0x0000000600037c36 */ /* 0x007fc80008000000 */
[C---:B------:R-:W-:Y:S02]  /*6040*/  VIADD R11, R3.reuse, 0x1 ;  /* 0x00000001030b7836 */ /* 0x040fe40000000000 */
[----:B------:R-:W0:Y:S01]  /*6050*/  LDC.64 R18, c[0x0][0x380] ;  /* 0x0000e000ff127b82 */ /* 0x000e220000000a00 */
[C---:B------:R-:W-:Y:S02]  /*6060*/  VIADD R17, R3.reuse, 0x2 ;  /* 0x0000000203117836 */ /* 0x040fe40000000000 */
[----:B------:R-:W-:Y:S01]  /*6070*/  VIADD R21, R3, 0x3 ;  /* 0x0000000303157836 */ /* 0x000fe20000000000 */
[----:B---3--:R-:W-:-:S06]  /*6080*/  ULEA UR4, UR5, UR4, 0x18 ;  /* 0x0000000405047291 */ /* 0x008fcc000f8ec0ff */
[C---:B------:R-:W-:Y:S01]  /*6090*/  LEA R8, R0.reuse, UR4, 0x3 ;  /* 0x0000000400087c11 */ /* 0x040fe2000f8e18ff */
[----:B------:R-:W-:Y:S02]  /*60a0*/  VIADD R0, R0, 0x4 ;  /* 0x0000000400007836 */ /* 0x000fe40000000000 */
[--C-:B0-----:R-:W-:Y:S02]  /*60b0*/  IMAD.WIDE.U32 R2, R3, 0x8, R18.reuse ;  /* 0x0000000803027825 */ /* 0x101fe400078e0012 */
[----:B------:R-:W0:Y:S02]  /*60c0*/  LDS.128 R12, [R8] ;  /* 0x00000000080c7984 */ /* 0x000e240000000c00 */
[--C-:B------:R-:W-:Y:S02]  /*60d0*/  IMAD.WIDE.U32 R10, R11, 0x8, R18.reuse ;  /* 0x000000080b0a7825 */ /* 0x100fe400078e0012 */
[----:B------:R-:W1:Y:S02]  /*60e0*/  LDS.128 R4, [R8+0x10] ;  /* 0x0000100008047984 */ /* 0x000e640000000c00 */
[----:B------:R-:W-:-:S04]  /*60f0*/  IMAD.WIDE.U32 R16, R17, 0x8, R18 ;  /* 0x0000000811107825 */ /* 0x000fc800078e0012 */
[----:B------:R-:W-:Y:S01]  /*6100*/  IMAD.WIDE.U32 R18, R21, 0x8, R18 ;  /* 0x0000000815127825 */ /* 0x000fe200078e0012 */
[----:B0-----:R3:W-:Y:S04]  /*6110*/  STG.E.64 desc[UR8][R2.64], R12 ;  /* 0x0000000c02007986 */ /* 0x0017e8000c101b08 */
[----:B------:R3:W-:Y:S04]  /*6120*/  STG.E.64 desc[UR8][R10.64], R14 ;  /* 0x0000000e0a007986 */ /* 0x0007e8000c101b08 */
[----:B-1----:R3:W-:Y:S04]  /*6130*/  STG.E.64 desc[UR8][R16.64], R4 ;  /* 0x0000000410007986 */ /* 0x0027e8000c101b08 */
[----:B------:R3:W-:Y:S02]  /*6140*/  STG.E.64 desc[UR8][R18.64], R6 ;  /* 0x0000000612007986 */ /* 0x0007e4000c101b08 */
.L_x_55:
[----:B------:R-:W-:Y:S05]  /*6150*/  BSYNC.RECONVERGENT B0 ;  /* 0x0000000000007941 */ /* 0x000fea0003800200 */
.L_x_54:
[----:B------:R-:W-:Y:S05]  /*6160*/  @!P1 EXIT ;  /* 0x000000000000994d */ /* 0x000fea0003800000 */
[----:B------:R-:W-:Y:S01]  /*6170*/  ISETP.NE.AND P0, PT, R20, 0x1, PT ;  /* 0x000000011400780c */ /* 0x000fe20003f05270 */
[----:B------:R-:W-:Y:S01]  /*6180*/  BSSY.RECONVERGENT B0, `(.L_x_56) ;  /* 0x0000011000007945 */ /* 0x000fe20003800200 */
[----:B------:R-:W-:-:S04]  /*6190*/  LOP3.LUT R9, R9, 0x1, RZ, 0xc0, !PT ;  /* 0x0000000109097812 */ /* 0x000fc800078ec0ff */
[----:B------:R-:W-:-:S07]  /*61a0*/  ISETP.NE.U32.AND P1, PT, R9, 0x1, PT ;  /* 0x000000010900780c */ /* 0x000fce0003f25070 */
[----:B------:R-:W-:Y:S06]  /*61b0*/  @!P0 BRA `(.L_x_57) ;  /* 0x0000000000348947 */ /* 0x000fec0003800000 */
[----:B------:R-:W4:Y:S01]  /*61c0*/  S2UR UR5, SR_CgaCtaId ;  /* 0x00000000000579c3 */ /* 0x000f220000008800 */
[----:B------:R-:W-:Y:S01]  /*61d0*/  UMOV UR4, 0x400 ;  /* 0x0000040000047882 */ /* 0x000fe20000000000 */
[----:B------:R-:W-:-:S04]  /*61e0*/  VIADD R9, R0, UR6 ;  /* 0x0000000600097c36 */ /* 0x000fc80008000000 */
[----:B---3--:R-:W-:Y:S02]  /*61f0*/  VIADD R11, R9, 0x1 ;  /* 0x00000001090b7836 */ /* 0x008fe40000000000 */
[----:B012---:R-:W0:Y:S01]  /*6200*/  LDC.64 R2, c[0x0][0x380] ;  /* 0x0000e000ff027b82 */ /* 0x007e220000000a00 */
[----:B----4-:R-:W-:-:S06]  /*6210*/  ULEA UR4, UR5, UR4, 0x18 ;  /* 0x0000000405047291 */ /* 0x010fcc000f8ec0ff */
[C---:B------:R-:W-:Y:S01]  /*6220*/  LEA R4, R0.reuse, UR4, 0x3 ;  /* 0x0000000400047c11 */ /* 0x040fe2000f8e18ff */
[----:B------:R-:W-:Y:S02]  /*6230*/  VIADD R0, R0, 0x2 ;  /* 0x0000000200007836 */ /* 0x000fe40000000000 */
[----:B0-----:R-:W-:-:S03]  /*6240*/  IMAD.WIDE.U32 R8, R9, 0x8, R2 ;  /* 0x0000000809087825 */ /* 0x001fc600078e0002 */
[----:B------:R-:W0:Y:S01]  /*6250*/  LDS.128 R4, [R4] ;  /* 0x0000000004047984 */ /* 0x000e220000000c00 */
[----:B------:R-:W-:-:S03]  /*6260*/  IMAD.WIDE.U32 R2, R11, 0x8, R2 ;  /* 0x000000080b027825 */ /* 0x000fc600078e0002 */
[----:B0-----:R4:W-:Y:S04]  /*6270*/  STG.E.64 desc[UR8][R8.64], R4 ;  /* 0x0000000408007986 */ /* 0x0019e8000c101b08 */
[----:B------:R4:W-:Y:S02]  /*6280*/  STG.E.64 desc[UR8][R2.64], R6 ;  /* 0x0000000602007986 */ /* 0x0009e4000c101b08 */
.L_x_57:
[----:B------:R-:W-:Y:S05]  /*6290*/  BSYNC.RECONVERGENT B0 ;  /* 0x0000000000007941 */ /* 0x000fea0003800200 */
.L_x_56:
[----:B------:R-:W-:Y:S05]  /*62a0*/  @P1 EXIT ;  /* 0x000000000000194d */ /* 0x000fea0003800000 */
[----:B------:R-:W5:Y:S01]  /*62b0*/  S2UR UR5, SR_CgaCtaId ;  /* 0x00000000000579c3 */ /* 0x000f620000008800 */
[----:B------:R-:W-:Y:S01]  /*62c0*/  UMOV UR4, 0x400 ;  /* 0x0000040000047882 */ /* 0x000fe20000000000 */
[----:B01234-:R-:W-:-:S06]  /*62d0*/  VIADD R7, R0, UR6 ;  /* 0x0000000600077c36 */ /* 0x01ffcc0008000000 */
[----:B------:R-:W0:Y:S01]  /*62e0*/  LDC.64 R4, c[0x0][0x380] ;  /* 0x0000e000ff047b82 */ /* 0x000e220000000a00 */
[----:B-----5:R-:W-:-:S06]  /*62f0*/  ULEA UR4, UR5, UR4, 0x18 ;  /* 0x0000000405047291 */ /* 0x020fcc000f8ec0ff */
[----:B------:R-:W-:Y:S01]  /*6300*/  LEA R2, R0, UR4, 0x3 ;  /* 0x0000000400027c11 */ /* 0x000fe2000f8e18ff */
[----:B0-----:R-:W-:-:S05]  /*6310*/  IMAD.WIDE.U32 R4, R7, 0x8, R4 ;  /* 0x0000000807047825 */ /* 0x001fca00078e0004 */
[----:B------:R-:W0:Y:S04]  /*6320*/  LDS.64 R2, [R2] ;  /* 0x0000000002027984 */ /* 0x000e280000000a00 */
[----:B0-----:R-:W-:Y:S01]  /*6330*/  STG.E.64 desc[UR8][R4.64], R2 ;  /* 0x0000000204007986 */ /* 0x001fe2000c101b08 */
[----:B------:R-:W-:Y:S05]  /*6340*/  EXIT ;  /* 0x000000000000794d */ /* 0x000fea0003800000 */
        .weak           $__internal_0_$__cuda_sm20_rem_u64
        .type           $__internal_0_$__cuda_sm20_rem_u64,@function
        .size           $__internal_0_$__cuda_sm20_rem_u64,(.L_x_59 - $__internal_0_$__cuda_sm20_rem_u64)
$__internal_0_$__cuda_sm20_rem_u64:
[----:B------:R-:W-:Y:S02]  /*6350*/  IMAD.MOV.U32 R30, RZ, RZ, R19 ;  /* 0x000000ffff1e7224 */ /* 0x000fe400078e0013 */
[----:B------:R-:W-:-:S04]  /*6360*/  IMAD.MOV.U32 R31, RZ, RZ, R17 ;  /* 0x000000ffff1f7224 */ /* 0x000fc800078e0011 */
[----:B------:R-:W0:Y:S08]  /*6370*/  I2F.U64.RP R30, R30 ;  /* 0x0000001e001e7312 */ /* 0x000e300000309000 */
[----:B0-----:R-:W0:Y:S02]  /*6380*/  MUFU.RCP R24, R30 ;  /* 0x0000001e00187308 */ /* 0x001e240000001000 */
[----:B0-----:R-:W-:-:S06]  /*6390*/  VIADD R24, R24, 0x1ffffffe ;  /* 0x1ffffffe18187836 */ /* 0x001fcc0000000000 */
[----:B------:R-:W0:Y:S02]  /*63a0*/  F2I.U64.TRUNC R24, R24 ;  /* 0x0000001800187311 */ /* 0x000e24000020d800 */
[----:B0-----:R-:W-:-:S04]  /*63b0*/  IMAD.WIDE.U32 R26, R24, R19, RZ ;  /* 0x00000013181a7225 */ /* 0x001fc800078e00ff */
[----:B------:R-:W-:Y:S01]  /*63c0*/  IMAD R27, R24, R17, R27 ;  /* 0x00000011181b7224 */ /* 0x000fe200078e021b */
[----:B------:R-:W-:-:S03]  /*63d0*/  IADD3 R33, P0, PT, RZ, -R26, RZ ;  /* 0x8000001aff217210 */ /* 0x000fc60007f1e0ff */
[----:B------:R-:W-:Y:S02]  /*63e0*/  IMAD R27, R25, R19, R27 ;  /* 0x00000013191b7224 */ /* 0x000fe400078e021b */
[----:B------:R-:W-:-:S04]  /*63f0*/  IMAD.HI.U32 R26, R24, R33, RZ ;  /* 0x00000021181a7227 */ /* 0x000fc800078e00ff */
[----:B------:R-:W-:Y:S02]  /*6400*/  IMAD.X R35, RZ, RZ, ~R27, P0 ;  /* 0x000000ffff237224 */ /* 0x000fe400000e0e1b */
[----:B------:R-:W-:Y:S02]  /*6410*/  IMAD.MOV.U32 R27, RZ, RZ, R24 ;  /* 0x000000ffff1b7224 */ /* 0x000fe400078e0018 */
[-C--:B------:R-:W-:Y:S02]  /*6420*/  IMAD R31, R25, R35.reuse, RZ ;  /* 0x00000023191f7224 */ /* 0x080fe400078e02ff */
[----:B------:R-:W-:-:S04]  /*6430*/  IMAD.WIDE.U32 R26, P0, R24, R35, R26 ;  /* 0x00000023181a7225 */ /* 0x000fc8000780001a */
[----:B------:R-:W-:-:S04]  /*6440*/  IMAD.HI.U32 R35, R25, R35, RZ ;  /* 0x0000002319237227 */ /* 0x000fc800078e00ff */
[----:B------:R-:W-:-:S04]  /*6450*/  IMAD.HI.U32 R26, P1, R25, R33, R26 ;  /* 0x00000021191a7227 */ /* 0x000fc8000782001a */
[----:B------:R-:W-:Y:S01]  /*6460*/  IMAD.X R30, R35, 0x1, R25, P0 ;  /* 0x00000001231e7824 */ /* 0x000fe200000e0619 */
[----:B------:R-:W-:-:S04]  /*6470*/  IADD3 R27, P2, PT, R31, R26, RZ ;  /* 0x0000001a1f1b7210 */ /* 0x000fc80007f5e0ff */
[----:B------:R-:W-:Y:S01]  /*6480*/  IADD3.X R30, PT, PT, RZ, RZ, R30, P2, P1 ;  /* 0x000000ffff1e7210 */ /* 0x000fe200017e241e */
[----:B------:R-:W-:-:S04]  /*6490*/  IMAD.WIDE.U32 R24, R27, R19, RZ ;  /* 0x000000131b187225 */ /* 0x000fc800078e00ff */
[----:B------:R-:W-:Y:S01]  /*64a0*/  IMAD R25, R27, R17, R25 ;  /* 0x000000111b197224 */ /* 0x000fe200078e0219 */
[----:B------:R-:W-:-:S03]  /*64b0*/  IADD3 R31, P0, PT, RZ, -R24, RZ ;  /* 0x80000018ff1f7210 */ /* 0x000fc60007f1e0ff */
[----:B------:R-:W-:Y:S02]  /*64c0*/  IMAD R25, R30, R19, R25 ;  /* 0x000000131e197224 */ /* 0x000fe400078e0219 */
[----:B------:R-:W-:-:S04]  /*64d0*/  IMAD.HI.U32 R26, R27, R31, RZ ;  /* 0x0000001f1b1a7227 */ /* 0x000fc800078e00ff */
[----:B------:R-:W-:-:S04]  /*64e0*/  IMAD.X R25, RZ, RZ, ~R25, P0 ;  /* 0x000000ffff197224 */ /* 0x000fc800000e0e19 */
[----:B------:R-:W-:-:S04]  /*64f0*/  IMAD.WIDE.U32 R26, P0, R27, R25, R26 ;  /* 0x000000191b1a7225 */ /* 0x000fc8000780001a */
[C---:B------:R-:W-:Y:S02]  /*6500*/  IMAD R24, R30.reuse, R25, RZ ;  /* 0x000000191e187224 */ /* 0x040fe400078e02ff */
[----:B------:R-:W-:-:S04]  /*6510*/  IMAD.HI.U32 R27, P1, R30, R31, R26 ;  /* 0x0000001f1e1b7227 */ /* 0x000fc8000782001a */
[----:B------:R-:W-:Y:S01]  /*6520*/  IMAD.HI.U32 R25, R30, R25, RZ ;  /* 0x000000191e197227 */ /* 0x000fe200078e00ff */
[----:B------:R-:W-:-:S03]  /*6530*/  IADD3 R27, P2, PT, R24, R27, RZ ;  /* 0x0000001b181b7210 */ /* 0x000fc60007f5e0ff */
[----:B------:R-:W-:Y:S02]  /*6540*/  IMAD.X R30, R25, 0x1, R30, P0 ;  /* 0x00000001191e7824 */ /* 0x000fe400000e061e */
[----:B------:R-:W-:-:S03]  /*6550*/  IMAD.HI.U32 R24, R27, R14, RZ ;  /* 0x0000000e1b187227 */ /* 0x000fc600078e00ff */
[----:B------:R-:W-:Y:S01]  /*6560*/  IADD3.X R30, PT, PT, RZ, RZ, R30, P2, P1 ;  /* 0x000000ffff1e7210 */ /* 0x000fe200017e241e */
[----:B------:R-:W-:Y:S02]  /*6570*/  IMAD.MOV.U32 R25, RZ, RZ, RZ ;  /* 0x000000ffff197224 */ /* 0x000fe400078e00ff */
[----:B------:R-:W-:-:S04]  /*6580*/  IMAD.WIDE.U32 R24, R27, R29, R24 ;  /* 0x0000001d1b187225 */ /* 0x000fc800078e0018 */
[C---:B------:R-:W-:Y:S02]  /*6590*/  IMAD R27, R30.reuse, R29, RZ ;  /* 0x0000001d1e1b7224 */ /* 0x040fe400078e02ff */
[----:B------:R-:W-:-:S04]  /*65a0*/  IMAD.HI.U32 R24, P0, R30, R14, R24 ;  /* 0x0000000e1e187227 */ /* 0x000fc80007800018 */
[----:B------:R-:W-:Y:S01]  /*65b0*/  IMAD.HI.U32 R26, R30, R29, RZ ;  /* 0x0000001d1e1a7227 */ /* 0x000fe200078e00ff */
[----:B------:R-:W-:-:S03]  /*65c0*/  IADD3 R30, P1, PT, R27, R24, RZ ;  /* 0x000000181b1e7210 */ /* 0x000fc60007f3e0ff */
[----:B------:R-:W-:Y:S02]  /*65d0*/  IMAD.X R26, RZ, RZ, R26, P0 ;  /* 0x000000ffff1a7224 */ /* 0x000fe400000e061a */
[----:B------:R-:W-:-:S04]  /*65e0*/  IMAD.WIDE.U32 R24, R30, R19, RZ ;  /* 0x000000131e187225 */ /* 0x000fc800078e00ff */
[----:B------:R-:W-:Y:S01]  /*65f0*/  IMAD.X R26, RZ, RZ, R26, P1 ;  /* 0x000000ffff1a7224 */ /* 0x000fe200008e061a */
[----:B------:R-:W-:Y:S01]  /*6600*/  IADD3 R14, P1, PT, -R24, R14, RZ ;  /* 0x0000000e180e7210 */ /* 0x000fe20007f3e1ff */
[----:B------:R-:W-:-:S03]  /*6610*/  IMAD R30, R30, R17, R25 ;  /* 0x000000111e1e7224 */ /* 0x000fc600078e0219 */
[-C--:B------:R-:W-:Y:S01]  /*6620*/  ISETP.GE.U32.AND P0, PT, R14, R19.reuse, PT ;  /* 0x000000130e00720c */ /* 0x080fe20003f06070 */
[----:B------:R-:W-:-:S04]  /*6630*/  IMAD R26, R26, R19, R30 ;  /* 0x000000131a1a7224 */ /* 0x000fc800078e021e */
[----:B------:R-:W-:Y:S01]  /*6640*/  IMAD.X R30, R29, 0x1, ~R26, P1 ;  /* 0x000000011d1e7824 */ /* 0x000fe200008e0e1a */
[----:B------:R-:W-:-:S04]  /*6650*/  IADD3 R24, P1, PT, -R19, R14, RZ ;  /* 0x0000000e13187210 */ /* 0x000fc80007f3e1ff */
[C---:B------:R-:W-:Y:S01]  /*6660*/  ISETP.GE.U32.AND.EX P0, PT, R30.reuse, R17, PT, P0 ;  /* 0x000000111e00720c */ /* 0x040fe20003f06100 */
[----:B------:R-:W-:Y:S01]  /*6670*/  IMAD.X R26, R30, 0x1, ~R17, P1 ;  /* 0x000000011e1a7824 */ /* 0x000fe200008e0e11 */
[C---:B------:R-:W-:Y:S02]  /*6680*/  ISETP.NE.U32.AND P1, PT, R19.reuse, RZ, PT ;  /* 0x000000ff1300720c */ /* 0x040fe40003f25070 */
[----:B------:R-:W-:Y:S02]  /*6690*/  SEL R24, R24, R14, P0 ;  /* 0x0000000e18187207 */ /* 0x000fe40000000000 */
[----:B------:R-:W-:Y:S02]  /*66a0*/  SEL R26, R26, R30, P0 ;  /* 0x0000001e1a1a7207 */ /* 0x000fe40000000000 */
[----:B------:R-:W-:Y:S02]  /*66b0*/  IADD3 R14, P2, PT, -R19, R24, RZ ;  /* 0x00000018130e7210 */ /* 0x000fe40007f5e1ff */
[----:B------:R-:W-:-:S02]  /*66c0*/  ISETP.GE.U32.AND P0, PT, R24, R19, PT ;  /* 0x000000131800720c */ /* 0x000fc40003f06070 */
[----:B------:R-:W-:Y:S01]  /*66d0*/  ISETP.NE.AND.EX P1, PT, R17, RZ, PT, P1 ;  /* 0x000000ff1100720c */ /* 0x000fe20003f25310 */
[C---:B------:R-:W-:Y:S01]  /*66e0*/  IMAD.X R19, R26.reuse, 0x1, ~R17, P2 ;  /* 0x000000011a137824 */ /* 0x040fe200010e0e11 */
[----:B------:R-:W-:Y:S01]  /*66f0*/  ISETP.GE.U32.AND.EX P0, PT, R26, R17, PT, P0 ;  /* 0x000000111a00720c */ /* 0x000fe20003f06100 */
[----:B------:R-:W-:-:S03]  /*6700*/  IMAD.MOV.U32 R17, RZ, RZ, 0x0 ;  /* 0x00000000ff117424 */ /* 0x000fc600078e00ff */
[----:B------:R-:W-:Y:S02]  /*6710*/  SEL R14, R14, R24, P0 ;  /* 0x000000180e0e7207 */ /* 0x000fe40000000000 */
[----:B------:R-:W-:Y:S02]  /*6720*/  SEL R19, R19, R26, P0 ;  /* 0x0000001a13137207 */ /* 0x000fe40000000000 */
[----:B------:R-:W-:Y:S02]  /*6730*/  SEL R14, R14, 0xffffffff, P1 ;  /* 0xffffffff0e0e7807 */ /* 0x000fe40000800000 */
[----:B------:R-:W-:Y:S01]  /*6740*/  SEL R19, R19, 0xffffffff, P1 ;  /* 0xffffffff13137807 */ /* 0x000fe20000800000 */
[----:B------:R-:W-:Y:S06]  /*6750*/  RET.REL.NODEC R16 `(_Z14generatePrimesPyi) ;  /* 0xffffff9810287950 */ /* 0x000fec0003c3ffff */
.L_x_58:
[----:B------:R-:W-:-:S00]  /*6760*/  BRA `(.L_x_58) ;  /* 0xfffffffc00fc7947 */ /* 0x000fc0000383ffff */
[----:B------:R-:W-:-:S00]  /*6770*/  NOP ;  /* 0x0000000000007918 */ /* 0x000fc00000000000 */
        /* <DEDUP_REMOVED lines=8> */
.L_x_59:


//--------------------- .nv.global.init           --------------------------
	.section	.nv.global.init,"aw",@progbits
	.align	4
.nv.global.init:
	.type		mrg32k3aM1SubSeq,@object
	.size		mrg32k3aM1SubSeq,(mrg32k3aM2SubSeq - mrg32k3aM1SubSeq)
mrg32k3aM1SubSeq:
        /*0000*/ 	.byte	0x0b, 0xcc, 0xee, 0x04, 0x73, 0x29, 0x8b, 0x6f, 0xf6, 0x53, 0x03, 0xf6, 0x23, 0xf6, 0xea, 0xda
        /* <DEDUP_REMOVED lines=125> */
	.type		mrg32k3aM2SubSeq,@object
	.size		mrg32k3aM2SubSeq,(mrg32k3aM1 - mrg32k3aM2SubSeq)
mrg32k3aM2SubSeq:
        /* <DEDUP_REMOVED lines=126> */
	.type		mrg32k3aM1,@object
	.size		mrg32k3aM1,(mrg32k3aM1Seq - mrg32k3aM1)
mrg32k3aM1:
        /* <DEDUP_REMOVED lines=144> */
	.type		mrg32k3aM1Seq,@object
	.size		mrg32k3aM1Seq,(mrg32k3aM2 - mrg32k3aM1Seq)
mrg32k3aM1Seq:
        /* <DEDUP_REMOVED lines=144> */
	.type		mrg32k3aM2,@object
	.size		mrg32k3aM2,(mrg32k3aM2Seq - mrg32k3aM2)
mrg32k3aM2:
        /* <DEDUP_REMOVED lines=144> */
	.type		mrg32k3aM2Seq,@object
	.size		mrg32k3aM2Seq,(precalc_xorwow_matrix - mrg32k3aM2Seq)
mrg32k3aM2Seq:
        /* <DEDUP_REMOVED lines=144> */
	.type		precalc_xorwow_matrix,@object
	.size		precalc_xorwow_matrix,(precalc_xorwow_offset_matrix - precalc_xorwow_matrix)
precalc_xorwow_matrix:
        /* <DEDUP_REMOVED lines=6400> */
	.type		precalc_xorwow_offset_matrix,@object
	.size		precalc_xorwow_offset_matrix,(.L_1 - precalc_xorwow_offset_matrix)
precalc_xorwow_offset_matrix:
        /* <DEDUP_REMOVED lines=6400> */
.L_1:


//--------------------- .nv.shared._Z14generatePrimesPyi --------------------------
	.section	.nv.shared._Z14generatePrimesPyi,"aw",@nobits
	.sectionflags	@""
	.align	16
	.zero		1024


//--------------------- .nv.shared.reserved.0     --------------------------
	.section	.nv.shared.reserved.0,"aw",@nobits
	.weak		__nv_reservedSMEM_offset_0_alias
	.size		__nv_reservedSMEM_offset_0_alias, 0, 64
	.other		__nv_reservedSMEM_offset_0_alias,@"STO_CUDA_RESERVED_SHARED STV_DEFAULT"
__nv_reservedSMEM_offset_0_alias:
	.zero		0
	.zero		64


//--------------------- .nv.constant0._Z14generatePrimesPyi --------------------------
	.section	.nv.constant0._Z14generatePrimesPyi,"a",@progbits
	.sectionflags	@""
	.align	4
.nv.constant0._Z14generatePrimesPyi:
	.zero		908


//--------------------- SYMBOLS --------------------------

	.type		.nv.reservedSmem.offset0,@object
	.size		.nv.reservedSmem.offset0,0x4
	.type		.nv.reservedSmem.cap,@object
	.size		.nv.reservedSmem.cap,0x4
